	.target	sm_90a

	.elftype	@"ET_EXEC"


//--------------------- .note.nv.tkinfo           --------------------------
	.section	.note.nv.tkinfo,"",@"SHT_NOTE"
	.sectionflags	@"SHF_NOTE_NV_TKINFO"
	.tkinfo
        /*0018*/ 	.word	0x00000002
        /*0030*/ 	.string	""
        /*0030*/ 	.string	"ptxas"
        /*0030*/ 	.string	"Cuda compilation tools, release 13.0, V13.0.88"
        /*0030*/ 	.string	"Build cuda_13.0.r13.0/compiler.36424714_0"
        /*0030*/ 	.string	"-arch sm_90a -m 64 "



//--------------------- .note.nv.cuinfo           --------------------------
	.section	.note.nv.cuinfo,"",@"SHT_NOTE"
	.sectionflags	@"SHF_NOTE_NV_CUINFO"
        /*0018*/ 	.short	0x0002
        /*001a*/ 	.short	0x005a
        /*001c*/ 	.short	0x0082
	.zero		2


//--------------------- .nv.info                  --------------------------
	.section	.nv.info,"",@"SHT_CUDA_INFO"
	.align	4


	//----- nvinfo : EIATTR_REGCOUNT
	.align		4
        /*0000*/ 	.byte	0x04, 0x2f
        /*0002*/ 	.short	(.L_16 - .L_15)
	.align		4
.L_15:
        /*0004*/ 	.word	index@(_ZN7cutlass13device_kernelINS_4fmha6kernel28FmhaKernelTmaWarpSpecializedINS1_10collective30FmhaMainloopTmaWarpSpecializedINS_6half_tEffN4cute5tupleIJNS7_1CILi128EEESA_NS9_ILi512EEEEEENS8_IJiNS9_ILi1EEENS8_IJiiEEEEEESF_SF_NS4_13DefaultFusionEJEEENS4_15FmhaFwdEpilogueIS6_fNS8_IJNS9_ILi64EEESB_SA_EEEEENS2_23IndividualTileSchedulerEJEEEEEvNT_6ParamsE)
        /*0008*/ 	.word	0x000000a8


	//----- nvinfo : EIATTR_FRAME_SIZE
	.align		4
.L_16:
        /*000c*/ 	.byte	0x04, 0x11
        /*000e*/ 	.short	(.L_18 - .L_17)
	.align		4
.L_17:
        /*0010*/ 	.word	index@($__internal_0_$__cuda_sm20_rcp_rn_f32_slowpath)
        /*0014*/ 	.word	0x000012d8


	//----- nvinfo : EIATTR_FRAME_SIZE
	.align		4
.L_18:
        /*0018*/ 	.byte	0x04, 0x11
        /*001a*/ 	.short	(.L_20 - .L_19)
	.align		4
.L_19:
        /*001c*/ 	.word	index@(_ZN7cutlass13device_kernelINS_4fmha6kernel28FmhaKernelTmaWarpSpecializedINS1_10collective30FmhaMainloopTmaWarpSpecializedINS_6half_tEffN4cute5tupleIJNS7_1CILi128EEESA_NS9_ILi512EEEEEENS8_IJiNS9_ILi1EEENS8_IJiiEEEEEESF_SF_NS4_13DefaultFusionEJEEENS4_15FmhaFwdEpilogueIS6_fNS8_IJNS9_ILi64EEESB_SA_EEEEENS2_23IndividualTileSchedulerEJEEEEEvNT_6ParamsE)
        /*0020*/ 	.word	0x000012d8


	//----- nvinfo : EIATTR_MIN_STACK_SIZE
	.align		4
.L_20:
        /*0024*/ 	.byte	0x04, 0x12
        /*0026*/ 	.short	(.L_22 - .L_21)
	.align		4
.L_21:
        /*0028*/ 	.word	index@(_ZN7cutlass13device_kernelINS_4fmha6kernel28FmhaKernelTmaWarpSpecializedINS1_10collective30FmhaMainloopTmaWarpSpecializedINS_6half_tEffN4cute5tupleIJNS7_1CILi128EEESA_NS9_ILi512EEEEEENS8_IJiNS9_ILi1EEENS8_IJiiEEEEEESF_SF_NS4_13DefaultFusionEJEEENS4_15FmhaFwdEpilogueIS6_fNS8_IJNS9_ILi64EEESB_SA_EEEEENS2_23IndividualTileSchedulerEJEEEEEvNT_6ParamsE)
        /*002c*/ 	.word	0x000012d8
.L_22:


//--------------------- .nv.compat                --------------------------
	.section	.nv.compat,"",@"SHT_CUDA_COMPAT_INFO"
	.align	4
        /*0000*/ 	.byte	0x02, 0x09, 0x01, 0x00, 0x02, 0x02, 0x04, 0x00, 0x02, 0x05, 0x05, 0x00, 0x03, 0x07, 0x01, 0x01
        /*0010*/ 	.byte	0x02, 0x03, 0x01, 0x00, 0x02, 0x06, 0x01, 0x00, 0x04, 0x0b, 0x08, 0x00, 0x00, 0x00, 0x00, 0x00
        /*0020*/ 	.byte	0x00, 0x00, 0x00, 0x00


//--------------------- .nv.info._ZN7cutlass13device_kernelINS_4fmha6kernel28FmhaKernelTmaWarpSpecializedINS1_10collective30FmhaMainloopTmaWarpSpecializedINS_6half_tEffN4cute5tupleIJNS7_1CILi128EEESA_NS9_ILi512EEEEEENS8_IJiNS9_ILi1EEENS8_IJiiEEEEEESF_SF_NS4_13DefaultFusionEJEEENS4_15FmhaFwdEpilogueIS6_fNS8_IJNS9_ILi64EEESB_SA_EEEEENS2_23IndividualTileSchedulerEJEEEEEvNT_6ParamsE --------------------------
	.section	.nv.info._ZN7cutlass13device_kernelINS_4fmha6kernel28FmhaKernelTmaWarpSpecializedINS1_10collective30FmhaMainloopTmaWarpSpecializedINS_6half_tEffN4cute5tupleIJNS7_1CILi128EEESA_NS9_ILi512EEEEEENS8_IJiNS9_ILi1EEENS8_IJiiEEEEEESF_SF_NS4_13DefaultFusionEJEEENS4_15FmhaFwdEpilogueIS6_fNS8_IJNS9_ILi64EEESB_SA_EEEEENS2_23IndividualTileSchedulerEJEEEEEvNT_6ParamsE,"",@"SHT_CUDA_INFO"
	.sectionflags	@""
	.align	4


	//----- nvinfo : EIATTR_CUDA_API_VERSION
	.align		4
        /*0000*/ 	.byte	0x04, 0x37
        /*0002*/ 	.short	(.L_24 - .L_23)
.L_23:
        /*0004*/ 	.word	0x00000082


	//----- nvinfo : EIATTR_KPARAM_INFO
	.align		4
.L_24:
        /*0008*/ 	.byte	0x04, 0x17
        /*000a*/ 	.short	(.L_26 - .L_25)
.L_25:
        /*000c*/ 	.word	0x00000000
        /*0010*/ 	.short	0x0000
        /*0012*/ 	.short	0x0070
        /*0014*/ 	.byte	0x00, 0xf0, 0x01, 0x20


	//----- nvinfo : EIATTR_SPARSE_MMA_MASK
	.align		4
.L_26:
        /*0018*/ 	.byte	0x03, 0x50
        /*001a*/ 	.short	0x0000


	//----- nvinfo : EIATTR_MAXREG_COUNT
	.align		4
        /*001c*/ 	.byte	0x03, 0x1b
        /*001e*/ 	.short	0x00a8


	//----- nvinfo : EIATTR_NUM_BARRIERS
	.align		4
        /*0020*/ 	.byte	0x02, 0x4c
        /*0022*/ 	.byte	0x02
	.zero		1


	//----- nvinfo : EIATTR_EXTERNS
	.align		4
        /*0024*/ 	.byte	0x04, 0x0f
        /*0026*/ 	.short	(.L_28 - .L_27)


	//   ....[0]....
	.align		4
.L_27:
        /*0028*/ 	.word	index@(__assertfail)


	//----- nvinfo : EIATTR_ANNOTATIONS
	.align		4
.L_28:
        /*002c*/ 	.byte	0x04, 0x55
        /*002e*/ 	.short	(.L_30 - .L_29)


	//   ....[0]....
.L_29:
        /*0030*/ 	.word	0x00000001
        /*0034*/ 	.byte	0x20, 0x02, 0x00, 0x00, 0x01, 0x00, 0x00, 0x00, 0x80, 0x0a, 0x00, 0x00, 0x01, 0x00, 0x00, 0x00
        /* <DEDUP_REMOVED lines=2105> */
        /*83d4*/ 	.byte	0xd0, 0x4a, 0x02, 0x00


	//----- nvinfo : EIATTR_MERCURY_ISA_VERSION
	.align		4
.L_30:
        /*83d8*/ 	.byte	0x03, 0x5f
        /*83da*/ 	.short	0x0101


	//----- nvinfo : EIATTR_INT_WARP_WIDE_INSTR_OFFSETS
	.align		4
        /*83dc*/ 	.byte	0x04, 0x31
        /*83de*/ 	.short	(.L_32 - .L_31)


	//   ....[0]....
.L_31:
        /*83e0*/ 	.word	0x00000720


	//   ....[1]....
        /*83e4*/ 	.word	0x00000730


	//   ....[2]....
        /*83e8*/ 	.word	0x00000740


	//   ....[3]....
        /*83ec*/ 	.word	0x00000750


	//   ....[4]....
        /*83f0*/ 	.word	0x000007c0


	//----- nvinfo : EIATTR_COOP_GROUP_MASK_REGIDS
	.align		4
.L_32:
        /*83f4*/ 	.byte	0x04, 0x29
        /*83f6*/ 	.short	(.L_34 - .L_33)


	//   ....[0]....
.L_33:
        /*83f8*/ 	.word	0xffffffff


	//   ....[1]....
        /*83fc*/ 	.word	0xffffffff


	//   ....[2]....
        /*8400*/ 	.word	0xffffffff


	//   ....[3]....
        /*8404*/ 	.word	0xffffffff


	//   ....[4]....
        /*8408*/ 	.word	0xffffffff


	//   ....[5]....
        /*840c*/ 	.word	0xffffffff


	//   ....[6]....
        /*8410*/ 	.word	0xffffffff


	//   ....[7]....
        /*8414*/ 	.word	0xffffffff


	//   ....[8]....
        /*8418*/ 	.word	0xffffffff


	//   ....[9]....
        /*841c*/ 	.word	0xffffffff


	//   ....[10]....
        /*8420*/ 	.word	0xffffffff


	//   ....[11]....
        /*8424*/ 	.word	0xffffffff


	//   ....[12]....
        /*8428*/ 	.word	0xffffffff


	//   ....[13]....
        /*842c*/ 	.word	0xffffffff


	//   ....[14]....
        /*8430*/ 	.word	0xffffffff


	//   ....[15]....
        /*8434*/ 	.word	0xffffffff


	//   ....[16]....
        /*8438*/ 	.word	0xffffffff


	//   ....[17]....
        /*843c*/ 	.word	0xffffffff


	//----- nvinfo : EIATTR_COOP_GROUP_INSTR_OFFSETS
	.align		4
.L_34:
        /*8440*/ 	.byte	0x04, 0x28
        /*8442*/ 	.short	(.L_36 - .L_35)


	//   ....[0]....
.L_35:
        /*8444*/ 	.word	0x00000060


	//   ....[1]....
        /*8448*/ 	.word	0x00000090


	//   ....[2]....
        /*844c*/ 	.word	0x000001c0


	//   ....[3]....
        /*8450*/ 	.word	0x000003a0


	//   ....[4]....
        /*8454*/ 	.word	0x00000560


	//   ....[5]....
        /*8458*/ 	.word	0x000006c0


	//   ....[6]....
        /*845c*/ 	.word	0x000027a0


	//   ....[7]....
        /*8460*/ 	.word	0x000027d0


	//   ....[8]....
        /*8464*/ 	.word	0x00002a10


	//   ....[9]....
        /*8468*/ 	.word	0x00002a30


	//   ....[10]....
        /*846c*/ 	.word	0x0000f790


	//   ....[11]....
        /*8470*/ 	.word	0x0000f7f0


	//   ....[12]....
        /*8474*/ 	.word	0x00010d90


	//   ....[13]....
        /*8478*/ 	.word	0x00010fc0


	//   ....[14]....
        /*847c*/ 	.word	0x0001e670


	//   ....[15]....
        /*8480*/ 	.word	0x0001e6a0


	//   ....[16]....
        /*8484*/ 	.word	0x0001e6f0


	//   ....[17]....
        /*8488*/ 	.word	0x0001e700


	//----- nvinfo : EIATTR_REG_RECONFIG
	.align		4
.L_36:
        /*848c*/ 	.byte	0x01, 0x54
	.zero		2


	//----- nvinfo : EIATTR_SYSCALL_OFFSETS
	.align		4
        /*8490*/ 	.byte	0x04, 0x46
        /*8492*/ 	.short	(.L_38 - .L_37)


	//   ....[0]....
.L_37:
        /*8494*/ 	.word	0x00020ea0


	//   ....[1]....
        /*8498*/ 	.word	0x00021030


	//----- nvinfo : EIATTR_MBARRIER_INSTR_OFFSETS
	.align		4
.L_38:
        /*849c*/ 	.byte	0x04, 0x39
        /*849e*/ 	.short	(.L_40 - .L_39)


	//   ....[0]....
.L_39:
        /*84a0*/ 	.word	0x00000350
        /*84a4*/ 	.word	0x000000ff
        /*84a8*/ 	.word	0x000c0050
        /*84ac*/ 	.short	0x0100
        /*84ae*/ 	.byte	0x0b
	.zero		1


	//   ....[1]....
        /*84b0*/ 	.word	0x00000360
        /*84b4*/ 	.word	0x000000ff
        /*84b8*/ 	.word	0x000c0060
        /*84bc*/ 	.short	0x0100
        /*84be*/ 	.byte	0x0b
	.zero		1


	//   ....[2]....
        /*84c0*/ 	.word	0x00000370
        /*84c4*/ 	.word	0x000000ff
        /*84c8*/ 	.word	0x000c0058
        /*84cc*/ 	.short	0x0100
        /*84ce*/ 	.byte	0x0b
	.zero		1


	//   ....[3]....
        /*84d0*/ 	.word	0x00000380
        /*84d4*/ 	.word	0x000000ff
        /*84d8*/ 	.word	0x000c0068
        /*84dc*/ 	.short	0x0100
        /*84de*/ 	.byte	0x0b
	.zero		1


	//   ....[4]....
        /*84e0*/ 	.word	0x000004b0
        /*84e4*/ 	.word	0x000000ff
        /*84e8*/ 	.word	0x000c0000
        /*84ec*/ 	.short	0x0100
        /*84ee*/ 	.byte	0x0b
	.zero		1


	//   ....[5]....
        /*84f0*/ 	.word	0x000004c0
        /*84f4*/ 	.word	0x000000ff
        /*84f8*/ 	.word	0x000c0028
        /*84fc*/ 	.short	0x0100
        /*84fe*/ 	.byte	0x0b
	.zero		1


	//   ....[6]....
        /*8500*/ 	.word	0x000004d0
        /*8504*/ 	.word	0x000000ff
        /*8508*/ 	.word	0x000c0008
        /*850c*/ 	.short	0x0100
        /*850e*/ 	.byte	0x0b
	.zero		1


	//   ....[7]....
        /*8510*/ 	.word	0x000004e0
        /*8514*/ 	.word	0x000000ff
        /*8518*/ 	.word	0x000c0030
        /*851c*/ 	.short	0x0100
        /*851e*/ 	.byte	0x0b
	.zero		1


	//   ....[8]....
        /*8520*/ 	.word	0x000004f0
        /*8524*/ 	.word	0x000000ff
        /*8528*/ 	.word	0x000c0010
        /*852c*/ 	.short	0x0100
        /*852e*/ 	.byte	0x0b
	.zero		1


	//   ....[9]....
        /*8530*/ 	.word	0x00000500
        /*8534*/ 	.word	0x000000ff
        /*8538*/ 	.word	0x000c0038
        /*853c*/ 	.short	0x0100
        /*853e*/ 	.byte	0x0b
	.zero		1


	//   ....[10]....
        /*8540*/ 	.word	0x00000510
        /*8544*/ 	.word	0x000000ff
        /*8548*/ 	.word	0x000c0018
        /*854c*/ 	.short	0x0100
        /*854e*/ 	.byte	0x0b
	.zero		1


	//   ....[11]....
        /*8550*/ 	.word	0x00000520
        /*8554*/ 	.word	0x000000ff
        /*8558*/ 	.word	0x000c0040
        /*855c*/ 	.short	0x0100
        /*855e*/ 	.byte	0x0b
	.zero		1


	//   ....[12]....
        /*8560*/ 	.word	0x00000530
        /*8564*/ 	.word	0x000000ff
        /*8568*/ 	.word	0x000c0020
        /*856c*/ 	.short	0x0100
        /*856e*/ 	.byte	0x0b
	.zero		1


	//   ....[13]....
        /*8570*/ 	.word	0x00000540
        /*8574*/ 	.word	0x000000ff
        /*8578*/ 	.word	0x000c0048
        /*857c*/ 	.short	0x0100
        /*857e*/ 	.byte	0x0b
	.zero		1


	//   ....[14]....
        /*8580*/ 	.word	0x00000670
        /*8584*/ 	.word	0x000000ff
        /*8588*/ 	.word	0x000c0070
        /*858c*/ 	.short	0x0100
        /*858e*/ 	.byte	0x0b
	.zero		1


	//   ....[15]....
        /*8590*/ 	.word	0x00000680
        /*8594*/ 	.word	0x000000ff
        /*8598*/ 	.word	0x000c0080
        /*859c*/ 	.short	0x0100
        /*859e*/ 	.byte	0x0b
	.zero		1


	//   ....[16]....
        /*85a0*/ 	.word	0x00000690
        /*85a4*/ 	.word	0x000000ff
        /*85a8*/ 	.word	0x000c0078
        /*85ac*/ 	.short	0x0100
        /*85ae*/ 	.byte	0x0b
	.zero		1


	//   ....[17]....
        /*85b0*/ 	.word	0x000006a0
        /*85b4*/ 	.word	0x000000ff
        /*85b8*/ 	.word	0x000c0088
        /*85bc*/ 	.short	0x0100
        /*85be*/ 	.byte	0x0b
	.zero		1


	//   ....[18]....
        /*85c0*/ 	.word	0x000007e0
        /*85c4*/ 	.word	0x000000ff
        /*85c8*/ 	.word	0x000c0090
        /*85cc*/ 	.short	0x0100
        /*85ce*/ 	.byte	0x08
	.zero		1


	//   ....[19]....
        /*85d0*/ 	.word	0x000007f0
        /*85d4*/ 	.word	0x000000ff
        /*85d8*/ 	.word	0x000c0098
        /*85dc*/ 	.short	0x0100
        /*85de*/ 	.byte	0x08
	.zero		1


	//   ....[20]....
        /*85e0*/ 	.word	0x00000800
        /*85e4*/ 	.word	0x000000ff
        /*85e8*/ 	.word	0x000c00a0
        /*85ec*/ 	.short	0x0100
        /*85ee*/ 	.byte	0x08
	.zero		1


	//   ....[21]....
        /*85f0*/ 	.word	0x00000810
        /*85f4*/ 	.word	0x000000ff
        /*85f8*/ 	.word	0x000c00a8
        /*85fc*/ 	.short	0x0100
        /*85fe*/ 	.byte	0x08
	.zero		1


	//   ....[22]....
        /*8600*/ 	.word	0x00000910
        /*8604*/ 	.word	0x000000ff
        /*8608*/ 	.word	0x000c00c0
        /*860c*/ 	.short	0x0100
        /*860e*/ 	.byte	0x0b
	.zero		1


	//   ....[23]....
        /*8610*/ 	.word	0x00000920
        /*8614*/ 	.word	0x000000ff
        /*8618*/ 	.word	0x000c00e0
        /*861c*/ 	.short	0x0100
        /*861e*/ 	.byte	0x0b
	.zero		1


	//   ....[24]....
        /*8620*/ 	.word	0x00000930
        /*8624*/ 	.word	0x000000ff
        /*8628*/ 	.word	0x000c00c8
        /*862c*/ 	.short	0x0100
        /*862e*/ 	.byte	0x0b
	.zero		1


	//   ....[25]....
        /*8630*/ 	.word	0x00000940
        /*8634*/ 	.word	0x000000ff
        /*8638*/ 	.word	0x000c00e8
        /*863c*/ 	.short	0x0100
        /*863e*/ 	.byte	0x0b
	.zero		1


	//   ....[26]....
        /*8640*/ 	.word	0x00000950
        /*8644*/ 	.word	0x000000ff
        /*8648*/ 	.word	0x000c00d0
        /*864c*/ 	.short	0x0100
        /*864e*/ 	.byte	0x0b
	.zero		1


	//   ....[27]....
        /*8650*/ 	.word	0x00000960
        /*8654*/ 	.word	0x000000ff
        /*8658*/ 	.word	0x000c00f0
        /*865c*/ 	.short	0x0100
        /*865e*/ 	.byte	0x0b
	.zero		1


	//   ....[28]....
        /*8660*/ 	.word	0x00000970
        /*8664*/ 	.word	0x000000ff
        /*8668*/ 	.word	0x000c00d8
        /*866c*/ 	.short	0x0100
        /*866e*/ 	.byte	0x0b
	.zero		1


	//   ....[29]....
        /*8670*/ 	.word	0x00000980
        /*8674*/ 	.word	0x000000ff
        /*8678*/ 	.word	0x000c00f8
        /*867c*/ 	.short	0x0100
        /*867e*/ 	.byte	0x0b
	.zero		1


	//   ....[30]....
        /*8680*/ 	.word	0x00000f30
        /*8684*/ 	.word	0x000000ff
        /*8688*/ 	.word	0x000c0050
        /*868c*/ 	.short	0x010a
        /*868e*/ 	.byte	0x05
	.zero		1


	//   ....[31]....
        /*8690*/ 	.word	0x00000fa0
        /*8694*/ 	.word	0x000000ff
        /*8698*/ 	.word	0x000c0000
        /*869c*/ 	.short	0x010a
        /*869e*/ 	.byte	0x04
	.zero		1


	//   ....[32]....
        /*86a0*/ 	.word	0x00001020
        /*86a4*/ 	.word	0x000000ff
        /*86a8*/ 	.word	0x00000000
        /*86ac*/ 	.short	0x010a
        /*86ae*/ 	.byte	0x0a
	.zero		1


	//   ....[33]....
        /*86b0*/ 	.word	0x000025b0
        /*86b4*/ 	.word	0x00000000
        /*86b8*/ 	.word	0x00000000
        /*86bc*/ 	.short	0x0101
        /*86be*/ 	.byte	0x3d
	.zero		1


	//   ....[34]....
        /*86c0*/ 	.word	0x00004880
        /*86c4*/ 	.word	0x000000ff
        /*86c8*/ 	.word	0x000c0008
        /*86cc*/ 	.short	0x010a
        /*86ce*/ 	.byte	0x06
	.zero		1


	//   ....[35]....
        /*86d0*/ 	.word	0x0000e1c0
        /*86d4*/ 	.word	0x000000ff
        /*86d8*/ 	.word	0x00000000
        /*86dc*/ 	.short	0x0101
        /*86de*/ 	.byte	0x06
	.zero		1


	//   ....[36]....
        /*86e0*/ 	.word	0x0000e330
        /*86e4*/ 	.word	0x000000ff
        /*86e8*/ 	.word	0x000c0000
        /*86ec*/ 	.short	0x010a
        /*86ee*/ 	.byte	0x06
	.zero		1


	//   ....[37]....
        /*86f0*/ 	.word	0x000132c0
        /*86f4*/ 	.word	0x000000ff
        /*86f8*/ 	.word	0x000c0000
        /*86fc*/ 	.short	0x010a
        /*86fe*/ 	.byte	0x07
	.zero		1


	//   ....[38]....
        /*8700*/ 	.word	0x00013fe0
        /*8704*/ 	.word	0x000000ff
        /*8708*/ 	.word	0x000c0000
        /*870c*/ 	.short	0x010a
        /*870e*/ 	.byte	0x07
	.zero		1


	//   ....[39]....
        /*8710*/ 	.word	0x0001e480
        /*8714*/ 	.word	0x000000ff
        /*8718*/ 	.word	0x00000000
        /*871c*/ 	.short	0x0101
        /*871e*/ 	.byte	0x07
	.zero		1


	//   ....[40]....
        /*8720*/ 	.word	0x0001e550
        /*8724*/ 	.word	0x000000ff
        /*8728*/ 	.word	0x00000000
        /*872c*/ 	.short	0x0101
        /*872e*/ 	.byte	0x0a
	.zero		1


	//   ....[41]....
        /*8730*/ 	.word	0x000206d0
        /*8734*/ 	.word	0x000000ff
        /*8738*/ 	.word	0x000c0098
        /*873c*/ 	.short	0x010a
        /*873e*/ 	.byte	0x04
	.zero		1


	//   ....[42]....
        /*8740*/ 	.word	0x00024b60
        /*8744*/ 	.word	0x00000000
        /*8748*/ 	.word	0x000c0090
        /*874c*/ 	.short	0x0101
        /*874e*/ 	.byte	0x05
	.zero		1


	//   ....[43]....
        /*8750*/ 	.word	0x00024cb0
        /*8754*/ 	.word	0x00000003
        /*8758*/ 	.word	0x000c0060
        /*875c*/ 	.short	0x010a
        /*875e*/ 	.byte	0x3f
	.zero		1


	//   ....[44]....
        /*8760*/ 	.word	0x00025140
        /*8764*/ 	.word	0x00000005
        /*8768*/ 	.word	0x000c0028
        /*876c*/ 	.short	0x010a
        /*876e*/ 	.byte	0x3f
	.zero		1


	//   ....[45]....
        /*8770*/ 	.word	0x00025610
        /*8774*/ 	.word	0x00000004
        /*8778*/ 	.word	0x000c0060
        /*877c*/ 	.short	0x010a
        /*877e*/ 	.byte	0x3f
	.zero		1


	//   ....[46]....
        /*8780*/ 	.word	0x00025b10
        /*8784*/ 	.word	0x00000003
        /*8788*/ 	.word	0x000c0028
        /*878c*/ 	.short	0x010a
        /*878e*/ 	.byte	0x3f
	.zero		1


	//   ....[47]....
        /*8790*/ 	.word	0x000260d0
        /*8794*/ 	.word	0x00000006
        /*8798*/ 	.word	0x000c0028
        /*879c*/ 	.short	0x010a
        /*879e*/ 	.byte	0x3f
	.zero		1


	//   ....[48]....
        /*87a0*/ 	.word	0x000265d0
        /*87a4*/ 	.word	0x00000006
        /*87a8*/ 	.word	0x000c0028
        /*87ac*/ 	.short	0x010a
        /*87ae*/ 	.byte	0x3f
	.zero		1


	//   ....[49]....
        /*87b0*/ 	.word	0x00026ac0
        /*87b4*/ 	.word	0x00000003
        /*87b8*/ 	.word	0x000c0050
        /*87bc*/ 	.short	0x010a
        /*87be*/ 	.byte	0x3f
	.zero		1


	//   ....[50]....
        /*87c0*/ 	.word	0x00026b30
        /*87c4*/ 	.word	0x00000003
        /*87c8*/ 	.word	0x000c0000
        /*87cc*/ 	.short	0x010a
        /*87ce*/ 	.byte	0x3f
	.zero		1


	//   ....[51]....
        /*87d0*/ 	.word	0x00026b90
        /*87d4*/ 	.word	0x00000003
        /*87d8*/ 	.word	0x00000000
        /*87dc*/ 	.short	0x010a
        /*87de*/ 	.byte	0x3f
	.zero		1


	//   ....[52]....
        /*87e0*/ 	.word	0x00026c00
        /*87e4*/ 	.word	0x00000003
        /*87e8*/ 	.word	0x000c0008
        /*87ec*/ 	.short	0x010a
        /*87ee*/ 	.byte	0x3f
	.zero		1


	//   ....[53]....
        /*87f0*/ 	.word	0x00026c60
        /*87f4*/ 	.word	0x00000005
        /*87f8*/ 	.word	0x000c0000
        /*87fc*/ 	.short	0x010a
        /*87fe*/ 	.byte	0x3f
	.zero		1


	//   ....[54]....
        /*8800*/ 	.word	0x00026cc0
        /*8804*/ 	.word	0x00000000
        /*8808*/ 	.word	0x000c0000
        /*880c*/ 	.short	0x010a
        /*880e*/ 	.byte	0x3f
	.zero		1


	//   ....[55]....
        /*8810*/ 	.word	0x00026d20
        /*8814*/ 	.word	0x00000003
        /*8818*/ 	.word	0x000c0098
        /*881c*/ 	.short	0x010a
        /*881e*/ 	.byte	0x3f
	.zero		1


	//   ....[56]....
        /*8820*/ 	.word	0x00026d70
        /*8824*/ 	.word	0x00000003
        /*8828*/ 	.word	0x000c0060
        /*882c*/ 	.short	0x010a
        /*882e*/ 	.byte	0x3f
	.zero		1


	//   ....[57]....
        /*8830*/ 	.word	0x00026dc0
        /*8834*/ 	.word	0x00000005
        /*8838*/ 	.word	0x000c0028
        /*883c*/ 	.short	0x010a
        /*883e*/ 	.byte	0x3f
	.zero		1


	//   ....[58]....
        /*8840*/ 	.word	0x00026e10
        /*8844*/ 	.word	0x00000004
        /*8848*/ 	.word	0x000c0060
        /*884c*/ 	.short	0x010a
        /*884e*/ 	.byte	0x3f
	.zero		1


	//   ....[59]....
        /*8850*/ 	.word	0x00026e60
        /*8854*/ 	.word	0x00000003
        /*8858*/ 	.word	0x000c0028
        /*885c*/ 	.short	0x010a
        /*885e*/ 	.byte	0x3f
	.zero		1


	//   ....[60]....
        /*8860*/ 	.word	0x00026eb0
        /*8864*/ 	.word	0x00000006
        /*8868*/ 	.word	0x000c0028
        /*886c*/ 	.short	0x010a
        /*886e*/ 	.byte	0x3f
	.zero		1


	//   ....[61]....
        /*8870*/ 	.word	0x00026f00
        /*8874*/ 	.word	0x00000006
        /*8878*/ 	.word	0x000c0028
        /*887c*/ 	.short	0x010a
        /*887e*/ 	.byte	0x3f
	.zero		1


	//----- nvinfo : EIATTR_NUM_MBARRIERS
	.align		4
.L_40:
        /*8880*/ 	.byte	0x03, 0x38
        /*8882*/ 	.short	0x001e


	//----- nvinfo : EIATTR_EXIT_INSTR_OFFSETS
	.align		4
        /*8884*/ 	.byte	0x04, 0x1c
        /*8886*/ 	.short	(.L_42 - .L_41)


	//   ....[0]....
.L_41:
        /*8888*/ 	.word	0x00000a30


	//   ....[1]....
        /*888c*/ 	.word	0x00024b70


	//   ....[2]....
        /*8890*/ 	.word	0x00024bb0


	//   ....[3]....
        /*8894*/ 	.word	0x00025fa0


	//   ....[4]....
        /*8898*/ 	.word	0x00026aa0


	//----- nvinfo : EIATTR_MAX_THREADS
	.align		4
.L_42:
        /*889c*/ 	.byte	0x04, 0x05
        /*889e*/ 	.short	(.L_44 - .L_43)
.L_43:
        /*88a0*/ 	.word	0x00000180
        /*88a4*/ 	.word	0x00000001
        /*88a8*/ 	.word	0x00000001


	//----- nvinfo : EIATTR_CRS_STACK_SIZE
	.align		4
.L_44:
        /*88ac*/ 	.byte	0x04, 0x1e
        /*88ae*/ 	.short	(.L_46 - .L_45)
.L_45:
        /*88b0*/ 	.word	0x00000000


	//----- nvinfo : EIATTR_CBANK_PARAM_SIZE
	.align		4
.L_46:
        /*88b4*/ 	.byte	0x03, 0x19
        /*88b6*/ 	.short	0x0870


	//----- nvinfo : EIATTR_PARAM_CBANK
	.align		4
        /*88b8*/ 	.byte	0x04, 0x0a
        /*88ba*/ 	.short	(.L_48 - .L_47)
	.align		4
.L_47:
        /*88bc*/ 	.word	index@(.nv.constant0._ZN7cutlass13device_kernelINS_4fmha6kernel28FmhaKernelTmaWarpSpecializedINS1_10collective30FmhaMainloopTmaWarpSpecializedINS_6half_tEffN4cute5tupleIJNS7_1CILi128EEESA_NS9_ILi512EEEEEENS8_IJiNS9_ILi1EEENS8_IJiiEEEEEESF_SF_NS4_13DefaultFusionEJEEENS4_15FmhaFwdEpilogueIS6_fNS8_IJNS9_ILi64EEESB_SA_EEEEENS2_23IndividualTileSchedulerEJEEEEEvNT_6ParamsE)
        /*88c0*/ 	.short	0x0210
        /*88c2*/ 	.short	0x0870


	//----- nvinfo : EIATTR_SW_WAR
	.align		4
.L_48:
        /*88c4*/ 	.byte	0x04, 0x36
        /*88c6*/ 	.short	(.L_50 - .L_49)
.L_49:
        /*88c8*/ 	.word	0x00000008
.L_50:


//--------------------- .nv.callgraph             --------------------------
	.section	.nv.callgraph,"",@"SHT_CUDA_CALLGRAPH"
	.align	4
	.sectionentsize	8
	.align		4
        /*0000*/ 	.word	0x00000000
	.align		4
        /*0004*/ 	.word	0xffffffff
	.align		4
        /*0008*/ 	.word	index@(_ZN7cutlass13device_kernelINS_4fmha6kernel28FmhaKernelTmaWarpSpecializedINS1_10collective30FmhaMainloopTmaWarpSpecializedINS_6half_tEffN4cute5tupleIJNS7_1CILi128EEESA_NS9_ILi512EEEEEENS8_IJiNS9_ILi1EEENS8_IJiiEEEEEESF_SF_NS4_13DefaultFusionEJEEENS4_15FmhaFwdEpilogueIS6_fNS8_IJNS9_ILi64EEESB_SA_EEEEENS2_23IndividualTileSchedulerEJEEEEEvNT_6ParamsE)
	.align		4
        /*000c*/ 	.word	index@(__assertfail)
	.align		4
        /*0010*/ 	.word	0x00000000
	.align		4
        /*0014*/ 	.word	0xfffffffe
	.align		4
        /*0018*/ 	.word	0x00000000
	.align		4
        /*001c*/ 	.word	0xfffffffd
	.align		4
        /*0020*/ 	.word	0x00000000
	.align		4
        /*0024*/ 	.word	0xfffffffc


//--------------------- .nv.constant4             --------------------------
	.section	.nv.constant4,"a",@progbits
	.align	8
	.align		8
.nv.constant4:
        /*0000*/ 	.dword	__assertfail
	.align		8
        /*0008*/ 	.dword	__unnamed_1
	.align		8
        /*0010*/ 	.dword	__unnamed_2
	.align		8
        /*0018*/ 	.dword	_ZN39_INTERNAL_7a2960c8_4_k_cu_523d290b_30454cuda3std3__45__cpo5beginE
	.align		8
        /*0020*/ 	.dword	_ZN39_INTERNAL_7a2960c8_4_k_cu_523d290b_30454cuda3std3__45__cpo3endE
	.align		8
        /*0028*/ 	.dword	_ZN39_INTERNAL_7a2960c8_4_k_cu_523d290b_30454cuda3std3__45__cpo6cbeginE
	.align		8
        /*0030*/ 	.dword	_ZN39_INTERNAL_7a2960c8_4_k_cu_523d290b_30454cuda3std3__45__cpo4cendE
	.align		8
        /*0038*/ 	.dword	_ZN39_INTERNAL_7a2960c8_4_k_cu_523d290b_30454cuda3std3__441_GLOBAL__N__7a2960c8_4_k_cu_523d290b_30456ignoreE
	.align		8
        /*0040*/ 	.dword	_ZN39_INTERNAL_7a2960c8_4_k_cu_523d290b_30454cuda3std3__419piecewise_constructE
	.align		8
        /*0048*/ 	.dword	_ZN39_INTERNAL_7a2960c8_4_k_cu_523d290b_30454cuda3std3__48in_placeE
	.align		8
        /*0050*/ 	.dword	_ZN39_INTERNAL_7a2960c8_4_k_cu_523d290b_30454cuda3std6ranges3__45__cpo4swapE
	.align		8
        /*0058*/ 	.dword	_ZN39_INTERNAL_7a2960c8_4_k_cu_523d290b_30454cuda3std6ranges3__45__cpo9iter_moveE
	.align		8
        /*0060*/ 	.dword	_ZN39_INTERNAL_7a2960c8_4_k_cu_523d290b_30454cute7productE
	.align		8
        /*0068*/ 	.dword	_ZN39_INTERNAL_7a2960c8_4_k_cu_523d290b_30454cute1_E
	.align		8
        /*0070*/ 	.dword	$str$24
	.align		8
        /*0078*/ 	.dword	$str$25


//--------------------- .text._ZN7cutlass13device_kernelINS_4fmha6kernel28FmhaKernelTmaWarpSpecializedINS1_10collective30FmhaMainloopTmaWarpSpecializedINS_6half_tEffN4cute5tupleIJNS7_1CILi128EEESA_NS9_ILi512EEEEEENS8_IJiNS9_ILi1EEENS8_IJiiEEEEEESF_SF_NS4_13DefaultFusionEJEEENS4_15FmhaFwdEpilogueIS6_fNS8_IJNS9_ILi64EEESB_SA_EEEEENS2_23IndividualTileSchedulerEJEEEEEvNT_6ParamsE --------------------------
	.section	.text._ZN7cutlass13device_kernelINS_4fmha6kernel28FmhaKernelTmaWarpSpecializedINS1_10collective30FmhaMainloopTmaWarpSpecializedINS_6half_tEffN4cute5tupleIJNS7_1CILi128EEESA_NS9_ILi512EEEEEENS8_IJiNS9_ILi1EEENS8_IJiiEEEEEESF_SF_NS4_13DefaultFusionEJEEENS4_15FmhaFwdEpilogueIS6_fNS8_IJNS9_ILi64EEESB_SA_EEEEENS2_23IndividualTileSchedulerEJEEEEEvNT_6ParamsE,"ax",@progbits
	.align	128
.text._ZN7cutlass13device_kernelINS_4fmha6kernel28FmhaKernelTmaWarpSpecializedINS1_10collective30FmhaMainloopTmaWarpSpecializedINS_6half_tEffN4cute5tupleIJNS7_1CILi128EEESA_NS9_ILi512EEEEEENS8_IJiNS9_ILi1EEENS8_IJiiEEEEEESF_SF_NS4_13DefaultFusionEJEEENS4_15FmhaFwdEpilogueIS6_fNS8_IJNS9_ILi64EEESB_SA_EEEEENS2_23IndividualTileSchedulerEJEEEEEvNT_6ParamsE:
        .type           _ZN7cutlass13device_kernelINS_4fmha6kernel28FmhaKernelTmaWarpSpecializedINS1_10collective30FmhaMainloopTmaWarpSpecializedINS_6half_tEffN4cute5tupleIJNS7_1CILi128EEESA_NS9_ILi512EEEEEENS8_IJiNS9_ILi1EEENS8_IJiiEEEEEESF_SF_NS4_13DefaultFusionEJEEENS4_15FmhaFwdEpilogueIS6_fNS8_IJNS9_ILi64EEESB_SA_EEEEENS2_23IndividualTileSchedulerEJEEEEEvNT_6ParamsE,@function
        .size           _ZN7cutlass13device_kernelINS_4fmha6kernel28FmhaKernelTmaWarpSpecializedINS1_10collective30FmhaMainloopTmaWarpSpecializedINS_6half_tEffN4cute5tupleIJNS7_1CILi128EEESA_NS9_ILi512EEEEEENS8_IJiNS9_ILi1EEENS8_IJiiEEEEEESF_SF_NS4_13DefaultFusionEJEEENS4_15FmhaFwdEpilogueIS6_fNS8_IJNS9_ILi64EEESB_SA_EEEEENS2_23IndividualTileSchedulerEJEEEEEvNT_6ParamsE,(.L_x_134 - _ZN7cutlass13device_kernelINS_4fmha6kernel28FmhaKernelTmaWarpSpecializedINS1_10collective30FmhaMainloopTmaWarpSpecializedINS_6half_tEffN4cute5tupleIJNS7_1CILi128EEESA_NS9_ILi512EEEEEENS8_IJiNS9_ILi1EEENS8_IJiiEEEEEESF_SF_NS4_13DefaultFusionEJEEENS4_15FmhaFwdEpilogueIS6_fNS8_IJNS9_ILi64EEESB_SA_EEEEENS2_23IndividualTileSchedulerEJEEEEEvNT_6ParamsE)
        .other          _ZN7cutlass13device_kernelINS_4fmha6kernel28FmhaKernelTmaWarpSpecializedINS1_10collective30FmhaMainloopTmaWarpSpecializedINS_6half_tEffN4cute5tupleIJNS7_1CILi128EEESA_NS9_ILi512EEEEEENS8_IJiNS9_ILi1EEENS8_IJiiEEEEEESF_SF_NS4_13DefaultFusionEJEEENS4_15FmhaFwdEpilogueIS6_fNS8_IJNS9_ILi64EEESB_SA_EEEEENS2_23IndividualTileSchedulerEJEEEEEvNT_6ParamsE,@"STO_CUDA_ENTRY STV_DEFAULT"
_ZN7cutlass13device_kernelINS_4fmha6kernel28FmhaKernelTmaWarpSpecializedINS1_10collective30FmhaMainloopTmaWarpSpecializedINS_6half_tEffN4cute5tupleIJNS7_1CILi128EEESA_NS9_ILi512EEEEEENS8_IJiNS9_ILi1EEENS8_IJiiEEEEEESF_SF_NS4_13DefaultFusionEJEEENS4_15FmhaFwdEpilogueIS6_fNS8_IJNS9_ILi64EEESB_SA_EEEEENS2_23IndividualTileSchedulerEJEEEEEvNT_6ParamsE:
[----:B------:R-:W1:Y:S02]  /*0000*/  LDC R1, c[0x0][0x28] ;  /* 0x00000a00ff017b82 */ /* 0x000e640000000800 */
[----:B-1----:R-:W-:Y:S01]  /*0010*/  IADD3 R1, R1, -0x12d8, RZ ;  /* 0xffffed2801017810 */ /* 0x002fe20007ffe0ff */
[----:B------:R-:W1:Y:S01]  /*0020*/  S2R R6, SR_TID.X ;  /* 0x0000000000067919 */ /* 0x000e620000002100 */
[----:B------:R-:W-:Y:S01]  /*0030*/  ELECT P1, URZ, PT ;  /* 0x00000000003f782f */ /* 0x000fe20003820000 */
[----:B------:R-:W-:Y:S01]  /*0040*/  BSSY B0, `(.L_x_0) ;  /* 0x0000017000007945 */ /* 0x000fe20003800000 */
[----:B-1----:R-:W-:-:S05]  /*0050*/  SHF.R.U32.HI R0, RZ, 0x5, R6 ;  /* 0x00000005ff007819 */ /* 0x002fca0000011606 */
[----:B------:R-:W1:Y:S02]  /*0060*/  SHFL.IDX PT, R2, R0, RZ, 0x1f ;  /* 0x00001fff00027589 */ /* 0x000e6400000e0000 */
[----:B-1----:R-:W-:Y:S02]  /*0070*/  R2UR UR4, R2 ;  /* 0x00000000020472ca */ /* 0x002fe400000e0000 */
[----:B------:R-:W-:-:S06]  /*0080*/  SHF.R.U32.HI R2, RZ, 0x7, R6 ;  /* 0x00000007ff027819 */ /* 0x000fcc0000011606 */
[----:B------:R-:W1:Y:S05]  /*0090*/  SHFL.IDX PT, R2, R2, RZ, 0x1f ;  /* 0x00001fff02027589 */ /* 0x000e6a00000e0000 */
[----:B------:R-:W-:Y:S02]  /*00a0*/  USHF.R.S32.HI UR5, URZ, 0x1f, UR4 ;  /* 0x0000001f3f057899 */ /* 0x000fe40008011404 */
[----:B------:R-:W-:Y:S02]  /*00b0*/  ISETP.NE.OR P0, PT, RZ, UR4, !P1 ;  /* 0x00000004ff007c0c */ /* 0x000fe4000cf05670 */
[----:B------:R-:W-:-:S04]  /*00c0*/  ULEA.HI UR5, UR5, UR4, URZ, 0x2 ;  /* 0x0000000405057291 */ /* 0x000fc8000f8f103f */
[----:B------:R-:W-:-:S04]  /*00d0*/  ULOP3.LUT UR5, UR5, 0xfffffffc, URZ, 0xc0, !UPT ;  /* 0xfffffffc05057892 */ /* 0x000fc8000f8ec03f */
[----:B------:R-:W-:-:S03]  /*00e0*/  UIADD3 UR6, UR4, -UR5, URZ ;  /* 0x8000000504067290 */ /* 0x000fc6000fffe03f */
[----:B------:R-:W-:Y:S09]  /*00f0*/  @P0 BRA `(.L_x_1) ;  /* 0x00000000002c0947 */ /* 0x000ff20003800000 */
[----:B------:R-:W-:Y:S02]  /*0100*/  ULDC.64 UR4, c[0x0][0x198] ;  /* 0x0000660000047ab9 */ /* 0x000fe40000000a00 */
[----:B------:R-:W-:Y:S02]  /*0110*/  UIADD3 UR8, UP0, UR4, 0xf0, URZ ;  /* 0x000000f004087890 */ /* 0x000fe4000ff1e03f */
[----:B------:R-:W-:Y:S02]  /*0120*/  UIADD3 UR10, UP1, UR4, 0x1f0, URZ ;  /* 0x000001f0040a7890 */ /* 0x000fe4000ff3e03f */
[----:B------:R-:W-:Y:S02]  /*0130*/  UIADD3 UR4, UP2, UR4, 0x2f0, URZ ;  /* 0x000002f004047890 */ /* 0x000fe4000ff5e03f */
[----:B------:R-:W-:Y:S02]  /*0140*/  UIADD3.X UR9, URZ, UR5, URZ, UP0, !UPT ;  /* 0x000000053f097290 */ /* 0x000fe400087fe43f */
[----:B------:R-:W-:-:S02]  /*0150*/  UIADD3.X UR11, URZ, UR5, URZ, UP1, !UPT ;  /* 0x000000053f0b7290 */ /* 0x000fc40008ffe43f */
[----:B------:R-:W-:-:S05]  /*0160*/  UIADD3.X UR5, URZ, UR5, URZ, UP2, !UPT ;  /* 0x000000053f057290 */ /* 0x000fca00097fe43f */
[----:B------:R2:W-:Y:S02]  /*0170*/  UTMACCTL.PF [UR8] ;  /* 0x00000000080079b9 */ /* 0x0005e40008040000 */
[----:B------:R2:W-:Y:S02]  /*0180*/  UTMACCTL.PF [UR10] ;  /* 0x000000000a0079b9 */ /* 0x0005e40008040000 */
[----:B------:R2:W-:Y:S02]  /*0190*/  UTMACCTL.PF [UR4] ;  /* 0x00000000040079b9 */ /* 0x0005e40008040000 */
[----:B--2---:R-:W-:Y:S01]  /*01a0*/  NOP ;  /* 0x0000000000007918 */ /* 0x004fe20000000000 */
.L_x_1:
[----:B------:R-:W-:Y:S05]  /*01b0*/  BSYNC B0 ;  /* 0x0000000000007941 */ /* 0x000fea0003800000 */
.L_x_0:
[----:B------:R-:W2:Y:S01]  /*01c0*/  SHFL.IDX PT, R3, R0, RZ, 0x1f ;  /* 0x00001fff00037589 */ /* 0x000ea200000e0000 */
[----:B-1----:R-:W-:Y:S01]  /*01d0*/  R2UR UR4, R2 ;  /* 0x00000000020472ca */ /* 0x002fe200000e0000 */
[----:B------:R-:W-:-:S12]  /*01e0*/  UISETP.NE.AND UP0, UPT, UR6, 0x1, UPT ;  /* 0x000000010600788c */ /* 0x000fd8000bf05270 */
[----:B------:R-:W-:Y:S01]  /*01f0*/  MOV R4, UR4 ;  /* 0x0000000400047c02 */ /* 0x000fe20008000f00 */
[----:B------:R-:W-:Y:S02]  /*0200*/  UIADD3 UR10, UR4, -0x1, URZ ;  /* 0xffffffff040a7890 */ /* 0x000fe4000fffe03f */
[----:B------:R-:W-:Y:S02]  /*0210*/  UISETP.EQ.AND UP0, UPT, UR4, URZ, !UP0 ;  /* 0x0000003f0400728c */ /* 0x000fe4000c702270 */
[----:B------:R1:W-:Y:S01]  /*0220*/  STL [R1+0x25c], R4 ;  /* 0x00025c0401007387 */ /* 0x0003e20000100800 */
[----:B------:R-:W-:Y:S02]  /*0230*/  UISETP.GE.U32.AND UP1, UPT, UR10, 0x4, UPT ;  /* 0x000000040a00788c */ /* 0x000fe4000bf26070 */
[----:B------:R-:W-:Y:S01]  /*0240*/  USEL UR7, URZ, 0x1, !UP0 ;  /* 0x000000013f077887 */ /* 0x000fe2000c000000 */
[----:B--2---:R-:W-:-:S03]  /*0250*/  ISETP.NE.AND P0, PT, R3, RZ, PT ;  /* 0x000000ff0300720c */ /* 0x004fc60003f05270 */
[----:B------:R-:W-:-:S10]  /*0260*/  USEL UR7, UR7, 0x2, UP1 ;  /* 0x0000000207077887 */ /* 0x000fd40008800000 */
[----:B-1----:R-:W-:Y:S05]  /*0270*/  @P0 BRA `(.L_x_2) ;  /* 0x0000000000480947 */ /* 0x002fea0003800000 */
[----:B------:R-:W1:Y:S01]  /*0280*/  S2UR UR11, SR_CgaCtaId ;  /* 0x00000000000b79c3 */ /* 0x000e620000008800 */
[----:B------:R-:W-:Y:S01]  /*0290*/  UMOV UR4, 0x400 ;  /* 0x0000040000047882 */ /* 0x000fe20000000000 */
[----:B------:R-:W-:Y:S01]  /*02a0*/  UMOV UR5, 0x1 ;  /* 0x0000000100057882 */ /* 0x000fe20000000000 */
[----:B------:R-:W-:Y:S01]  /*02b0*/  UMOV UR8, 0x80 ;  /* 0x0000008000087882 */ /* 0x000fe20000000000 */
[----:B------:R-:W-:Y:S01]  /*02c0*/  ELECT P0, URZ, PT ;  /* 0x00000000003f782f */ /* 0x000fe20003800000 */
[----:B------:R-:W-:-:S04]  /*02d0*/  UIADD3 UR8, -UR8, 0x100000, URZ ;  /* 0x0010000008087890 */ /* 0x000fc8000fffe13f */
[----:B------:R-:W-:Y:S02]  /*02e0*/  USHF.L.U32 UR9, UR8, 0xb, URZ ;  /* 0x0000000b08097899 */ /* 0x000fe4000800063f */
[----:B------:R-:W-:Y:S02]  /*02f0*/  USHF.L.U32 UR8, UR8, 0x1, URZ ;  /* 0x0000000108087899 */ /* 0x000fe4000800063f */
[----:B-1----:R-:W-:Y:S02]  /*0300*/  ULEA UR11, UR11, UR4, 0x18 ;  /* 0x000000040b0b7291 */ /* 0x002fe4000f8ec03f */
[----:B------:R-:W-:-:S04]  /*0310*/  UIADD3 UR4, -UR5, 0x100000, URZ ;  /* 0x0010000005047890 */ /* 0x000fc8000fffe13f */
[----:B------:R-:W-:Y:S02]  /*0320*/  USHF.L.U32 UR5, UR4, 0xb, URZ ;  /* 0x0000000b04057899 */ /* 0x000fe4000800063f */
[----:B------:R-:W-:Y:S01]  /*0330*/  USHF.L.U32 UR4, UR4, 0x1, URZ ;  /* 0x0000000104047899 */ /* 0x000fe2000800063f */
[----:B------:R-:W1:Y:S11]  /*0340*/  FENCE.VIEW.ASYNC.S ;  /* 0x00000000000073c6 */ /* 0x000e760000000000 */
[----:B-1----:R1:W2:Y:S01]  /*0350*/  SYNCS.EXCH.64 URZ, [UR11+0xc0050], UR4 ;  /* 0x0c0050040b3f75b2 */ /* 0x0022a20008000100 */
[----:B------:R1:W3:Y:S01]  /*0360*/  SYNCS.EXCH.64 URZ, [UR11+0xc0060], UR8 ;  /* 0x0c0060080b3f75b2 */ /* 0x0002e20008000100 */
[----:B------:R1:W4:Y:S01]  /*0370*/  SYNCS.EXCH.64 URZ, [UR11+0xc0058], UR4 ;  /* 0x0c0058040b3f75b2 */ /* 0x0003220008000100 */
[----:B------:R1:W1:Y:S01]  /*0380*/  SYNCS.EXCH.64 URZ, [UR11+0xc0068], UR8 ;  /* 0x0c0068080b3f75b2 */ /* 0x0002620008000100 */
[----:B------:R-:W-:Y:S01]  /*0390*/  NOP ;  /* 0x0000000000007918 */ /* 0x000fe20000000000 */
.L_x_2:
[----:B------:R-:W5:Y:S01]  /*03a0*/  SHFL.IDX PT, R2, R0, RZ, 0x1f ;  /* 0x00001fff00027589 */ /* 0x000f6200000e0000 */
[----:B------:R-:W-:Y:S01]  /*03b0*/  NOP ;  /* 0x0000000000007918 */ /* 0x000fe20000000000 */
[----:B-----5:R-:W-:-:S13]  /*03c0*/  ISETP.NE.AND P0, PT, R2, RZ, PT ;  /* 0x000000ff0200720c */ /* 0x020fda0003f05270 */
[----:B------:R-:W-:Y:S05]  /*03d0*/  @P0 BRA `(.L_x_3) ;  /* 0x0000000000600947 */ /* 0x000fea0003800000 */
[----:B-1----:R-:W1:Y:S01]  /*03e0*/  S2UR UR5, SR_CgaCtaId ;  /* 0x00000000000579c3 */ /* 0x002e620000008800 */
[----:B------:R-:W-:Y:S01]  /*03f0*/  UMOV UR4, 0x400 ;  /* 0x0000040000047882 */ /* 0x000fe20000000000 */
[----:B------:R-:W-:Y:S01]  /*0400*/  UMOV UR8, 0x1 ;  /* 0x0000000100087882 */ /* 0x000fe20000000000 */
[----:B------:R-:W-:Y:S01]  /*0410*/  UMOV UR12, 0x100 ;  /* 0x00000100000c7882 */ /* 0x000fe20000000000 */
[----:B------:R-:W-:-:S04]  /*0420*/  UIADD3 UR8, -UR8, 0x100000, URZ ;  /* 0x0010000008087890 */ /* 0x000fc8000fffe13f */
[----:B------:R-:W-:Y:S02]  /*0430*/  USHF.L.U32 UR9, UR8, 0xb, URZ ;  /* 0x0000000b08097899 */ /* 0x000fe4000800063f */
[----:B------:R-:W-:Y:S01]  /*0440*/  USHF.L.U32 UR8, UR8, 0x1, URZ ;  /* 0x0000000108087899 */ /* 0x000fe2000800063f */
[----:B------:R-:W-:Y:S01]  /*0450*/  ELECT P0, URZ, PT ;  /* 0x00000000003f782f */ /* 0x000fe20003800000 */
[----:B-1----:R-:W-:Y:S02]  /*0460*/  ULEA UR11, UR5, UR4, 0x18 ;  /* 0x00000004050b7291 */ /* 0x002fe4000f8ec03f */
[----:B------:R-:W-:-:S04]  /*0470*/  UIADD3 UR4, -UR12, 0x100000, URZ ;  /* 0x001000000c047890 */ /* 0x000fc8000fffe13f */
[----:B------:R-:W-:Y:S02]  /*0480*/  USHF.L.U32 UR5, UR4, 0xb, URZ ;  /* 0x0000000b04057899 */ /* 0x000fe4000800063f */
[----:B------:R-:W-:Y:S01]  /*0490*/  USHF.L.U32 UR4, UR4, 0x1, URZ ;  /* 0x0000000104047899 */ /* 0x000fe2000800063f */
[----:B------:R-:W1:Y:S03]  /*04a0*/  FENCE.VIEW.ASYNC.S ;  /* 0x00000000000073c6 */ /* 0x000e660000000000 */
[----:B-1----:R1:W1:Y:S08]  /*04b0*/  SYNCS.EXCH.64 URZ, [UR11+0xc0000], UR8 ;  /* 0x0c0000080b3f75b2 */ /* 0x0022700008000100 */
[----:B------:R1:W1:Y:S01]  /*04c0*/  SYNCS.EXCH.64 URZ, [UR11+0xc0028], UR4 ;  /* 0x0c0028040b3f75b2 */ /* 0x0002620008000100 */
        /* <DEDUP_REMOVED lines=8> */
[----:B------:R-:W-:Y:S01]  /*0550*/  NOP ;  /* 0x0000000000007918 */ /* 0x000fe20000000000 */
.L_x_3:
        /* <DEDUP_REMOVED lines=21> */
[----:B------:R-:W-:Y:S01]  /*06b0*/  NOP ;  /* 0x0000000000007918 */ /* 0x000fe20000000000 */
.L_x_4:
[----:B------:R-:W5:Y:S01]  /*06c0*/  SHFL.IDX PT, R2, R0, RZ, 0x1f ;  /* 0x00001fff00027589 */ /* 0x000f6200000e0000 */
[----:B------:R-:W-:Y:S01]  /*06d0*/  ELECT P0, URZ, PT ;  /* 0x00000000003f782f */ /* 0x000fe20003800000 */
[----:B------:R-:W-:Y:S01]  /*06e0*/  NOP ;  /* 0x0000000000007918 */ /* 0x000fe20000000000 */
[----:B-1----:R-:W-:Y:S02]  /*06f0*/  UMOV UR4, 0x80 ;  /* 0x0000008000047882 */ /* 0x002fe40000000000 */
[C---:B-----5:R-:W-:Y:S02]  /*0700*/  ISETP.NE.OR P0, PT, R2.reuse, RZ, !P0 ;  /* 0x000000ff0200720c */ /* 0x060fe40004705670 */
[----:B------:R-:W-:-:S11]  /*0710*/  ISETP.NE.AND P2, PT, R2, RZ, PT ;  /* 0x000000ff0200720c */ /* 0x000fd60003f45270 */
[----:B------:R-:W-:Y:S01]  /*0720*/  VOTEU.ALL UP0, P0 ;  /* 0x00000000003f7886 */ /* 0x000fe20000000000 */
[----:B------:R-:W-:Y:S01]  /*0730*/  VOTEU.ALL UP2, P0 ;  /* 0x00000000003f7886 */ /* 0x000fe20000040000 */
[----:B------:R-:W-:Y:S01]  /*0740*/  VOTEU.ALL UP3, P0 ;  /* 0x00000000003f7886 */ /* 0x000fe20000060000 */
[----:B------:R-:W-:Y:S02]  /*0750*/  VOTEU.ALL UP4, P0 ;  /* 0x00000000003f7886 */ /* 0x000fe40000080000 */
[----:B------:R-:W1:Y:S01]  /*0760*/  @!UP0 S2UR UR9, SR_CgaCtaId ;  /* 0x00000000000989c3 */ /* 0x000e620000008800 */
[----:B------:R-:W-:Y:S01]  /*0770*/  @!UP0 UMOV UR8, 0x400 ;  /* 0x0000040000088882 */ /* 0x000fe20000000000 */
[----:B------:R-:W-:-:S04]  /*0780*/  @!UP0 UIADD3 UR4, -UR4, 0x100000, URZ ;  /* 0x0010000004048890 */ /* 0x000fc8000fffe13f */
[----:B------:R-:W-:Y:S02]  /*0790*/  @!UP0 USHF.L.U32 UR5, UR4, 0xb, URZ ;  /* 0x0000000b04058899 */ /* 0x000fe4000800063f */
[----:B------:R-:W-:Y:S02]  /*07a0*/  @!UP0 USHF.L.U32 UR4, UR4, 0x1, URZ ;  /* 0x0000000104048899 */ /* 0x000fe4000800063f */
[----:B-1----:R-:W-:Y:S01]  /*07b0*/  @!UP0 ULEA UR8, UR9, UR8, 0x18 ;  /* 0x0000000809088291 */ /* 0x002fe2000f8ec03f */
[----:B------:R-:W-:Y:S01]  /*07c0*/  VOTEU.ALL UP0, P0 ;  /* 0x00000000003f7886 */ /* 0x000fe20000000000 */
[----:B------:R-:W1:Y:S10]  /*07d0*/  FENCE.VIEW.ASYNC.S ;  /* 0x00000000000073c6 */ /* 0x000e740000000000 */
[----:B-1----:R1:W1:Y:S01]  /*07e0*/  @!UP0 SYNCS.EXCH.64 URZ, [UR8+0xc0090], UR4 ;  /* 0x0c009004083f85b2 */ /* 0x0022620008000100 */
[----:B------:R1:W1:Y:S01]  /*07f0*/  @!UP2 SYNCS.EXCH.64 URZ, [UR8+0xc0098], UR4 ;  /* 0x0c009804083fa5b2 */ /* 0x0002620008000100 */
[----:B------:R1:W1:Y:S01]  /*0800*/  @!UP3 SYNCS.EXCH.64 URZ, [UR8+0xc00a0], UR4 ;  /* 0x0c00a004083fb5b2 */ /* 0x0002620008000100 */
[----:B------:R1:W1:Y:S01]  /*0810*/  @!UP4 SYNCS.EXCH.64 URZ, [UR8+0xc00a8], UR4 ;  /* 0x0c00a804083fc5b2 */ /* 0x0002620008000100 */
[----:B------:R-:W-:Y:S01]  /*0820*/  NOP ;  /* 0x0000000000007918 */ /* 0x000fe20000000000 */
[----:B------:R-:W-:Y:S05]  /*0830*/  @P2 BRA `(.L_x_5) ;  /* 0x0000000000582947 */ /* 0x000fea0003800000 */
[----:B-1----:R-:W1:Y:S01]  /*0840*/  S2UR UR5, SR_CgaCtaId ;  /* 0x00000000000579c3 */ /* 0x002e620000008800 */
[----:B------:R-:W-:Y:S01]  /*0850*/  UMOV UR4, 0x400 ;  /* 0x0000040000047882 */ /* 0x000fe20000000000 */
[----:B------:R-:W-:Y:S01]  /*0860*/  UMOV UR8, 0x20 ;  /* 0x0000002000087882 */ /* 0x000fe20000000000 */
[----:B------:R-:W-:Y:S01]  /*0870*/  UMOV UR9, 0x80 ;  /* 0x0000008000097882 */ /* 0x000fe20000000000 */
[----:B------:R-:W-:Y:S01]  /*0880*/  ELECT P0, URZ, PT ;  /* 0x00000000003f782f */ /* 0x000fe20003800000 */
[----:B-1----:R-:W-:Y:S02]  /*0890*/  ULEA UR11, UR5, UR4, 0x18 ;  /* 0x00000004050b7291 */ /* 0x002fe4000f8ec03f */
[----:B------:R-:W-:-:S04]  /*08a0*/  UIADD3 UR4, -UR8, 0x100000, URZ ;  /* 0x0010000008047890 */ /* 0x000fc8000fffe13f */
[----:B------:R-:W-:Y:S02]  /*08b0*/  USHF.L.U32 UR5, UR4, 0xb, URZ ;  /* 0x0000000b04057899 */ /* 0x000fe4000800063f */
[----:B------:R-:W-:Y:S02]  /*08c0*/  USHF.L.U32 UR4, UR4, 0x1, URZ ;  /* 0x0000000104047899 */ /* 0x000fe4000800063f */
        /* <DEDUP_REMOVED lines=13> */
.L_x_5:
[----:B-1----:R-:W-:Y:S01]  /*09a0*/  R2UR UR4, R4 ;  /* 0x00000000040472ca */ /* 0x002fe200000e0000 */
[----:B------:R-:W-:Y:S01]  /*09b0*/  IMAD.U32 R0, RZ, RZ, UR6 ;  /* 0x00000006ff007e24 */ /* 0x000fe2000f8e00ff */
[----:B------:R-:W-:Y:S01]  /*09c0*/  NOP ;  /* 0x0000000000007918 */ /* 0x000fe20000000000 */
[----:B--234-:R-:W-:Y:S03]  /*09d0*/  BAR.SYNC.DEFER_BLOCKING 0x0 ;  /* 0x0000000000007b1d */ /* 0x01cfe60000010000 */
[----:B------:R-:W-:-:S07]  /*09e0*/  ISETP.EQ.AND P2, PT, R0, 0x1, P1 ;  /* 0x000000010000780c */ /* 0x000fce0000f42270 */
[----:B------:R-:W-:-:S13]  /*09f0*/  ISETP.NE.AND P0, PT, RZ, UR4, PT ;  /* 0x00000004ff007c0c */ /* 0x000fda000bf05270 */
[----:B------:R-:W-:Y:S05]  /*0a00*/  @!P0 BRA `(.L_x_6) ;  /* 0x00000240005c8947 */ /* 0x000fea0003800000 */
[----:B------:R-:W-:-:S06]  /*0a10*/  UISETP.GT.U32.AND UP0, UPT, UR10, 0x3, UPT ;  /* 0x000000030a00788c */ /* 0x000fcc000bf04070 */
[----:B------:R-:W-:-:S13]  /*0a20*/  PLOP3.LUT P0, PT, PT, PT, UP0, 0x80, 0x0 ;  /* 0x000000000000781c */ /* 0x000fda0003f0f008 */
[----:B------:R-:W-:Y:S05]  /*0a30*/  @P0 EXIT ;  /* 0x000000000000094d */ /* 0x000fea0003800000 */
.L_x_7:
[----:B------:R-:W-:-:S08]  /*0a40*/  NOP ;  /* 0x0000000000007918 */ /* 0x000fd00000000000 */
[----:B------:R-:W1:Y:S02]  /*0a50*/  USETMAXREG.TRY_ALLOC.CTAPOOL UP0, 0xf0 ;  /* 0x000000f0000079c8 */ /* 0x000e640008000600 */
[----:B-1----:R-:W-:-:S13]  /*0a60*/  PLOP3.LUT P0, PT, PT, PT, UP0, 0x80, 0x0 ;  /* 0x000000000000781c */ /* 0x002fda0003f0f008 */
[----:B------:R-:W-:Y:S05]  /*0a70*/  @!P0 BRA `(.L_x_7) ;  /* 0xfffffffc00f08947 */ /* 0x000fea000383ffff */
[----:B------:R-:W2:Y:S01]  /*0a80*/  LDL R2, [R1+0x25c] ;  /* 0x00025c0001027983 */ /* 0x000ea20000100800 */
[----:B------:R-:W1:Y:S01]  /*0a90*/  S2UR UR5, SR_CTAID.X ;  /* 0x00000000000579c3 */ /* 0x000e620000002500 */
[----:B------:R-:W-:Y:S01]  /*0aa0*/  UMOV UR6, URZ ;  /* 0x0000003f00067c82 */ /* 0x000fe20008000000 */
[----:B-1----:R-:W-:-:S05]  /*0ab0*/  MOV R0, UR5 ;  /* 0x0000000500007c02 */ /* 0x002fca0008000f00 */
[----:B------:R1:W-:Y:S01]  /*0ac0*/  STL [R1+0x260], R0 ;  /* 0x0002600001007387 */ /* 0x0003e20000100800 */
[----:B--2---:R-:W-:-:S13]  /*0ad0*/  R2UR UR4, R2 ;  /* 0x00000000020472ca */ /* 0x004fda00000e0000 */
[----:B------:R-:W-:-:S03]  /*0ae0*/  UISETP.NE.AND UP0, UPT, UR4, 0x1, UPT ;  /* 0x000000010400788c */ /* 0x000fc6000bf05270 */
[----:B------:R-:W-:-:S03]  /*0af0*/  UMOV UR4, URZ ;  /* 0x0000003f00047c82 */ /* 0x000fc60008000000 */
[----:B------:R-:W-:-:S13]  /*0b00*/  PLOP3.LUT P0, PT, PT, PT, UP0, 0x80, 0x0 ;  /* 0x000000000000781c */ /* 0x000fda0003f0f008 */
[----:B-1----:R-:W-:Y:S05]  /*0b10*/  @!P0 BRA `(.L_x_8) ;  /* 0x0000000000488947 */ /* 0x002fea0003800000 */
[----:B------:R-:W-:Y:S01]  /*0b20*/  R2UR UR5, R2 ;  /* 0x00000000020572ca */ /* 0x000fe200000e0000 */
[----:B------:R-:W-:-:S12]  /*0b30*/  UMOV UR6, 0x1 ;  /* 0x0000000100067882 */ /* 0x000fd80000000000 */
[----:B------:R-:W-:-:S06]  /*0b40*/  UISETP.NE.AND UP0, UPT, UR5, 0x2, UPT ;  /* 0x000000020500788c */ /* 0x000fcc000bf05270 */
[----:B------:R-:W-:-:S13]  /*0b50*/  PLOP3.LUT P1, PT, PT, PT, UP0, 0x80, 0x0 ;  /* 0x000000000000781c */ /* 0x000fda0003f2f008 */
[----:B------:R-:W-:Y:S05]  /*0b60*/  @!P1 BRA `(.L_x_8) ;  /* 0x0000000000349947 */ /* 0x000fea0003800000 */
[----:B------:R-:W-:-:S13]  /*0b70*/  R2UR UR4, R2 ;  /* 0x00000000020472ca */ /* 0x000fda00000e0000 */
[----:B------:R-:W-:-:S06]  /*0b80*/  UISETP.NE.AND UP0, UPT, UR4, 0x3, UPT ;  /* 0x000000030400788c */ /* 0x000fcc000bf05270 */
[----:B------:R-:W-:-:S13]  /*0b90*/  PLOP3.LUT P1, PT, PT, PT, UP0, 0x80, 0x0 ;  /* 0x000000000000781c */ /* 0x000fda0003f2f008 */
[----:B------:R-:W-:Y:S05]  /*0ba0*/  @!P1 BRA `(.L_x_9) ;  /* 0x00000000001c9947 */ /* 0x000fea0003800000 */
[----:B------:R-:W-:-:S13]  /*0bb0*/  R2UR UR4, R2 ;  /* 0x00000000020472ca */ /* 0x000fda00000e0000 */
[----:B------:R-:W-:-:S11]  /*0bc0*/  UISETP.NE.AND UP0, UPT, UR4, 0x4, UPT ;  /* 0x000000040400788c */ /* 0x000fd6000bf05270 */
[----:B------:R-:W-:Y:S01]  /*0bd0*/  @!UP0 UMOV UR4, 0x1 ;  /* 0x0000000100048882 */ /* 0x000fe20000000000 */
[----:B------:R-:W-:Y:S01]  /*0be0*/  @!UP0 UMOV UR6, 0x1 ;  /* 0x0000000100068882 */ /* 0x000fe20000000000 */
[----:B------:R-:W-:Y:S01]  /*0bf0*/  @UP0 UMOV UR4, URZ ;  /* 0x0000003f00040c82 */ /* 0x000fe20008000000 */
[----:B------:R-:W-:Y:S01]  /*0c00*/  @UP0 UMOV UR6, URZ ;  /* 0x0000003f00060c82 */ /* 0x000fe20008000000 */
[----:B------:R-:W-:Y:S05]  /*0c10*/  BRA `(.L_x_8) ;  /* 0x0000000000087947 */ /* 0x000fea0003800000 */
.L_x_9:
[----:B------:R-:W-:Y:S01]  /*0c20*/  UMOV UR4, 0x1 ;  /* 0x0000000100047882 */ /* 0x000fe20000000000 */
[----:B------:R-:W-:-:S05]  /*0c30*/  UMOV UR6, URZ ;  /* 0x0000003f00067c82 */ /* 0x000fca0008000000 */
.L_x_8:
[----:B------:R-:W-:Y:S05]  /*0c40*/  @!P0 BRA `(.L_x_10) ;  /* 0x0000000000748947 */ /* 0x000fea0003800000 */
[----:B------:R-:W-:-:S13]  /*0c50*/  R2UR UR5, R2 ;  /* 0x00000000020572ca */ /* 0x000fda00000e0000 */
        /* <DEDUP_REMOVED lines=10> */
[----:B------:R-:W-:Y:S05]  /*0d00*/  @P0 BRA `(.L_x_13) ;  /* 0x0000000000580947 */ /* 0x000fea0003800000 */
[----:B------:R-:W-:-:S13]  /*0d10*/  R2UR UR5, R0 ;  /* 0x00000000000572ca */ /* 0x000fda00000e0000 */
[----:B------:R-:W-:-:S06]  /*0d20*/  ULEA UR5, UR5, 0x3, 0x1 ;  /* 0x0000000305057891 */ /* 0x000fcc000f8e083f */
[----:B------:R-:W-:-:S05]  /*0d30*/  IMAD.U32 R0, RZ, RZ, UR5 ;  /* 0x00000005ff007e24 */ /* 0x000fca000f8e00ff */
[----:B------:R4:W-:Y:S01]  /*0d40*/  STL [R1+0x260], R0 ;  /* 0x0002600001007387 */ /* 0x0009e20000100800 */
[----:B------:R-:W-:Y:S05]  /*0d50*/  BRA `(.L_x_13) ;  /* 0x0000000000447947 */ /* 0x000fea0003800000 */
.L_x_12:
[----:B------:R-:W2:Y:S02]  /*0d60*/  LDL.LU R0, [R1+0x260] ;  /* 0x0002600001007983 */ /* 0x000ea40000300800 */
[----:B--2---:R-:W-:-:S13]  /*0d70*/  R2UR UR5, R0 ;  /* 0x00000000000572ca */ /* 0x004fda00000e0000 */
[----:B------:R-:W-:-:S06]  /*0d80*/  ULEA UR5, UR5, 0x2, 0x1 ;  /* 0x0000000205057891 */ /* 0x000fcc000f8e083f */
[----:B------:R-:W-:-:S05]  /*0d90*/  MOV R0, UR5 ;  /* 0x0000000500007c02 */ /* 0x000fca0008000f00 */
[----:B------:R3:W-:Y:S01]  /*0da0*/  STL [R1+0x260], R0 ;  /* 0x0002600001007387 */ /* 0x0007e20000100800 */
[----:B------:R-:W-:Y:S05]  /*0db0*/  BRA `(.L_x_13) ;  /* 0x00000000002c7947 */ /* 0x000fea0003800000 */
.L_x_11:
[----:B------:R-:W2:Y:S02]  /*0dc0*/  LDL.LU R0, [R1+0x260] ;  /* 0x0002600001007983 */ /* 0x000ea40000300800 */
[----:B--2---:R-:W-:-:S13]  /*0dd0*/  R2UR UR5, R0 ;  /* 0x00000000000572ca */ /* 0x004fda00000e0000 */
[----:B------:R-:W-:-:S06]  /*0de0*/  ULEA UR5, UR5, 0x1, 0x1 ;  /* 0x0000000105057891 */ /* 0x000fcc000f8e083f */
[----:B------:R-:W-:-:S05]  /*0df0*/  IMAD.U32 R0, RZ, RZ, UR5 ;  /* 0x00000005ff007e24 */ /* 0x000fca000f8e00ff */
[----:B------:R2:W-:Y:S01]  /*0e00*/  STL [R1+0x260], R0 ;  /* 0x0002600001007387 */ /* 0x0005e20000100800 */
[----:B------:R-:W-:Y:S05]  /*0e10*/  BRA `(.L_x_13) ;  /* 0x0000000000147947 */ /* 0x000fea0003800000 */
.L_x_10:
[----:B------:R-:W2:Y:S02]  /*0e20*/  LDL.LU R0, [R1+0x260] ;  /* 0x0002600001007983 */ /* 0x000ea40000300800 */
[----:B--2---:R-:W-:-:S13]  /*0e30*/  R2UR UR5, R0 ;  /* 0x00000000000572ca */ /* 0x004fda00000e0000 */
[----:B------:R-:W-:-:S06]  /*0e40*/  USHF.L.U32 UR5, UR5, 0x1, URZ ;  /* 0x0000000105057899 */ /* 0x000fcc000800063f */
[----:B------:R-:W-:-:S05]  /*0e50*/  MOV R0, UR5 ;  /* 0x0000000500007c02 */ /* 0x000fca0008000f00 */
[----:B------:R1:W-:Y:S02]  /*0e60*/  STL [R1+0x260], R0 ;  /* 0x0002600001007387 */ /* 0x0003e40000100800 */
.L_x_13:
[----:B------:R-:W-:-:S04]  /*0e70*/  ULOP3.LUT UR5, UR7, 0x1, URZ, 0xfc, !UPT ;  /* 0x0000000107057892 */ /* 0x000fc8000f8efc3f */
[----:B------:R-:W-:-:S06]  /*0e80*/  UISETP.NE.AND UP0, UPT, UR5, 0x3, UPT ;  /* 0x000000030500788c */ /* 0x000fcc000bf05270 */
[----:B------:R-:W-:-:S13]  /*0e90*/  PLOP3.LUT P0, PT, PT, PT, UP0, 0x80, 0x0 ;  /* 0x000000000000781c */ /* 0x000fda0003f0f008 */
[----:B------:R-:W-:Y:S05]  /*0ea0*/  @!P0 BRA `(.L_x_14) ;  /* 0x0000000000048947 */ /* 0x000fea0003800000 */
[----:B------:R-:W-:Y:S01]  /*0eb0*/  BPT.TRAP 0x1 ;  /* 0x000000040000795c */ /* 0x000fe20000300000 */
.L_x_14:
[----:B------:R-:W5:Y:S01]  /*0ec0*/  S2UR UR8, SR_CgaCtaId ;  /* 0x00000000000879c3 */ /* 0x000f620000008800 */
[----:B------:R-:W-:Y:S01]  /*0ed0*/  UMOV UR5, 0x400 ;  /* 0x0000040000057882 */ /* 0x000fe20000000000 */
[----:B-1234-:R-:W-:-:S05]  /*0ee0*/  IMAD.U32 R0, RZ, RZ, UR4 ;  /* 0x00000004ff007e24 */ /* 0x01efca000f8e00ff */
[----:B------:R-:W-:Y:S01]  /*0ef0*/  SHF.L.U32 R0, R0, 0x1f, RZ ;  /* 0x0000001f00007819 */ /* 0x000fe200000006ff */
[----:B-----5:R-:W-:-:S04]  /*0f00*/  ULEA UR9, UR8, UR5, 0x18 ;  /* 0x0000000508097291 */ /* 0x020fc8000f8ec03f */
[----:B------:R-:W-:Y:S02]  /*0f10*/  ULEA UR5, UR6, UR9, 0x3 ;  /* 0x0000000906057291 */ /* 0x000fe4000f8e183f */
[----:B------:R-:W-:-:S07]  /*0f20*/  MOV R23, UR9 ;  /* 0x0000000900177c02 */ /* 0x000fce0008000f00 */
[----:B------:R-:W1:Y:S02]  /*0f30*/  SYNCS.PHASECHK.TRANS64.TRYWAIT P1, [UR5+0xc0050], R0 ;  /* 0x0c005000ff0075a7 */ /* 0x000e640008020145 */
[----:B-1----:R-:W-:Y:S05]  /*0f40*/  @!P1 BRA `(.L_x_15) ;  /* 0x0000025800d89947 */ /* 0x002fea0003800000 */
.L_x_117:
[----:B------:R-:W-:Y:S05]  /*0f50*/  @!P0 BRA `(.L_x_16) ;  /* 0x0000000000048947 */ /* 0x000fea0003800000 */
[----:B------:R-:W-:Y:S01]  /*0f60*/  BPT.TRAP 0x1 ;  /* 0x000000040000795c */ /* 0x000fe20000300000 */
.L_x_16:
[----:B------:R-:W-:Y:S02]  /*0f70*/  R2UR UR4, R23 ;  /* 0x00000000170472ca */ /* 0x000fe400000e0000 */
[----:B------:R-:W-:Y:S02]  /*0f80*/  SHF.L.U32 R2, RZ, 0x1f, RZ ;  /* 0x0000001fff027819 */ /* 0x000fe400000006ff */
[----:B------:R-:W-:-:S09]  /*0f90*/  ISETP.NE.AND P2, PT, RZ, UR10, PT ;  /* 0x0000000aff007c0c */ /* 0x000fd2000bf45270 */
[----:B------:R-:W2:Y:S01]  /*0fa0*/  SYNCS.PHASECHK.TRANS64.TRYWAIT P1, [UR4+0xc0000], R2 ;  /* 0x0c000002ff0075a7 */ /* 0x000ea20008020144 */
[----:B------:R-:W-:Y:S01]  /*0fb0*/  UIADD3 UR61, UR4, 0xc0090, URZ ;  /* 0x000c0090043d7890 */ /* 0x000fe2000fffe03f */
[----:B--2---:R-:W-:Y:S11]  /*0fc0*/  @!P1 BRA `(.L_x_17) ;  /* 0x0000025800d09947 */ /* 0x004ff60003800000 */
.L_x_118:
[----:B-1----:R-:W2:Y:S01]  /*0fd0*/  LDL R0, [R1+0x25c] ;  /* 0x00025c0001007983 */ /* 0x002ea20000100800 */
[----:B------:R-:W-:Y:S01]  /*0fe0*/  ULEA UR10, UR10, UR61, 0x3 ;  /* 0x0000003d0a0a7291 */ /* 0x000fe2000f8e183f */
[----:B--2---:R-:W-:Y:S02]  /*0ff0*/  R2UR UR4, R0 ;  /* 0x00000000000472ca */ /* 0x004fe400000e0000 */
[----:B------:R-:W-:-:S04]  /*1000*/  SEL R0, RZ, 0x1, P2 ;  /* 0x00000001ff007807 */ /* 0x000fc80001000000 */
[----:B------:R-:W-:-:S04]  /*1010*/  SHF.L.U32 R0, R0, 0x1f, RZ ;  /* 0x0000001f00007819 */ /* 0x000fc800000006ff */
[----:B------:R-:W1:Y:S03]  /*1020*/  SYNCS.PHASECHK.TRANS64.TRYWAIT P1, [UR10], R0 ;  /* 0x00000000ff0075a7 */ /* 0x000e66000802014a */
[----:B------:R-:W-:-:S04]  /*1030*/  UIADD3 UR4, UR4, -0x1, URZ ;  /* 0xffffffff04047890 */ /* 0x000fc8000fffe03f */
[----:B------:R-:W-:-:S06]  /*1040*/  USHF.L.U32 UR4, UR4, 0x3, URZ ;  /* 0x0000000304047899 */ /* 0x000fcc000800063f */
[----:B------:R-:W-:Y:S01]  /*1050*/  MOV R4, UR4 ;  /* 0x0000000400047c02 */ /* 0x000fe20008000f00 */
[----:B-1----:R-:W-:Y:S06]  /*1060*/  @!P1 BRA `(.L_x_18) ;  /* 0x0000025800c49947 */ /* 0x002fec0003800000 */
.L_x_119:
[----:B------:R-:W-:Y:S01]  /*1070*/  R2UR UR5, R23 ;  /* 0x00000000170572ca */ /* 0x000fe200000e0000 */
[----:B------:R-:W-:Y:S01]  /*1080*/  WARPGROUP.ARRIVE ;  /* 0x00000000000079c5 */ /* 0x000fe20000000000 */
[----:B------:R-:W-:Y:S01]  /*1090*/  UMOV UR9, 0x40000040 ;  /* 0x4000004000097882 */ /* 0x000fe20000000000 */
[----:B------:R-:W-:Y:S01]  /*10a0*/  UMOV UR11, 0x40000040 ;  /* 0x40000040000b7882 */ /* 0x000fe20000000000 */
[----:B------:R-:W-:Y:S01]  /*10b0*/  UMOV UR13, 0x40000040 ;  /* 0x40000040000d7882 */ /* 0x000fe20000000000 */
[----:B------:R-:W-:Y:S01]  /*10c0*/  MOV R7, UR9 ;  /* 0x0000000900077c02 */ /* 0x000fe20008000f00 */
[----:B------:R-:W-:Y:S01]  /*10d0*/  UMOV UR15, 0x40000040 ;  /* 0x40000040000f7882 */ /* 0x000fe20000000000 */
[----:B------:R-:W-:Y:S01]  /*10e0*/  UMOV UR17, 0x40000040 ;  /* 0x4000004000117882 */ /* 0x000fe20000000000 */
[----:B------:R-:W-:Y:S01]  /*10f0*/  UMOV UR19, 0x40000040 ;  /* 0x4000004000137882 */ /* 0x000fe20000000000 */
[----:B------:R-:W-:Y:S01]  /*1100*/  UMOV UR21, 0x40000040 ;  /* 0x4000004000157882 */ /* 0x000fe20000000000 */
[----:B------:R-:W-:Y:S01]  /*1110*/  UMOV UR23, 0x40000040 ;  /* 0x4000004000177882 */ /* 0x000fe20000000000 */
[----:B------:R-:W-:Y:S01]  /*1120*/  UMOV UR25, 0x40000040 ;  /* 0x4000004000197882 */ /* 0x000fe20000000000 */
[----:B------:R-:W-:Y:S01]  /*1130*/  UMOV UR27, 0x40000040 ;  /* 0x40000040001b7882 */ /* 0x000fe20000000000 */
[----:B------:R-:W-:-:S02]  /*1140*/  USHF.R.U32.HI UR4, URZ, 0x4, UR5 ;  /* 0x000000043f047899 */ /* 0x000fc40008011605 */
[----:B------:R-:W-:Y:S02]  /*1150*/  UIADD3 UR5, UR5, 0x20000, URZ ;  /* 0x0002000005057890 */ /* 0x000fe4000fffe03f */
[----:B------:R-:W-:Y:S02]  /*1160*/  ULOP3.LUT UR4, UR4, 0x3fff, URZ, 0xc0, !UPT ;  /* 0x00003fff04047892 */ /* 0x000fe4000f8ec03f */
[----:B------:R-:W-:Y:S02]  /*1170*/  USHF.R.U32.HI UR5, URZ, 0x4, UR5 ;  /* 0x000000043f057899 */ /* 0x000fe40008011605 */
[----:B------:R-:W-:Y:S02]  /*1180*/  ULOP3.LUT UR4, UR4, 0x10000, URZ, 0xfc, !UPT ;  /* 0x0001000004047892 */ /* 0x000fe4000f8efc3f */
[----:B------:R-:W-:Y:S02]  /*1190*/  ULOP3.LUT UR60, UR5, 0x3fff, URZ, 0xc0, !UPT ;  /* 0x00003fff053c7892 */ /* 0x000fe4000f8ec03f */
[----:B------:R-:W-:-:S02]  /*11a0*/  ULEA UR6, UR6, UR4, 0xc ;  /* 0x0000000406067291 */ /* 0x000fc4000f8e603f */
[----:B------:R-:W-:Y:S02]  /*11b0*/  ULOP3.LUT UR57, UR60, 0x10000, URZ, 0xfc, !UPT ;  /* 0x000100003c397892 */ /* 0x000fe4000f8efc3f */
[----:B------:R-:W-:Y:S01]  /*11c0*/  UIADD3 UR4, UR6, 0x2, URZ ;  /* 0x0000000206047890 */ /* 0x000fe2000fffe03f */
[----:B------:R-:W-:Y:S02]  /*11d0*/  UMOV UR5, 0x40000040 ;  /* 0x4000004000057882 */ /* 0x000fe40000000000 */
[----:B------:R-:W-:Y:S01]  /*11e0*/  UMOV UR8, UR6 ;  /* 0x0000000600087c82 */ /* 0x000fe20008000000 */
[----:B-1----:R-:W-:Y:S01]  /*11f0*/  MOV R0, UR57 ;  /* 0x0000003900007c02 */ /* 0x002fe20008000f00 */
[----:B------:R-:W-:Y:S01]  /*1200*/  UMOV UR10, UR57 ;  /* 0x00000039000a7c82 */ /* 0x000fe20008000000 */
[----:B------:R-:W-:Y:S01]  /*1210*/  IMAD.U32 R6, RZ, RZ, UR8 ;  /* 0x00000008ff067e24 */ /* 0x000fe2000f8e00ff */
[----:B------:R-:W-:Y:S01]  /*1220*/  HGMMA.64x128x16.F32 R24, gdesc[UR8], RZ, !UPT, gsb0 ;  /* 0x01e00000081879f0 */ /* 0x000fe2000c0008ff */
[----:B------:R-:W-:Y:S01]  /*1230*/  UIADD3 UR10, UR57, 0x2, URZ ;  /* 0x00000002390a7890 */ /* 0x000fe2000fffe03f */
[----:B------:R-:W-:Y:S01]  /*1240*/  STL [R1+0x258], R0 ;  /* 0x0002580001007387 */ /* 0x000fe20000100800 */
[----:B------:R-:W-:Y:S01]  /*1250*/  UMOV UR12, UR4 ;  /* 0x00000004000c7c82 */ /* 0x000fe20008000000 */
[----:B------:R-:W-:Y:S01]  /*1260*/  UMOV UR9, UR13 ;  /* 0x0000000d00097c82 */ /* 0x000fe20008000000 */
[----:B------:R-:W-:Y:S01]  /*1270*/  UMOV UR8, UR12 ;  /* 0x0000000c00087c82 */ /* 0x000fe20008000000 */
[----:B------:R-:W-:Y:S01]  /*1280*/  UMOV UR11, 0x40000040 ;  /* 0x40000040000b7882 */ /* 0x000fe20000000000 */
[----:B------:R-:W-:Y:S01]  /*1290*/  UIADD3 UR4, UR6, 0x4, URZ ;  /* 0x0000000406047890 */ /* 0x000fe2000fffe03f */
[----:B------:R1:W-:Y:S01]  /*12a0*/  STL.64 [R1+0x250], R6 ;  /* 0x0002500601007387 */ /* 0x0003e20000100a00 */
[----:B------:R-:W-:-:S02]  /*12b0*/  UIADD3 UR14, UR57, 0x1400, URZ ;  /* 0x00001400390e7890 */ /* 0x000fc4000fffe03f */
[----:B------:R-:W-:Y:S02]  /*12c0*/  UIADD3 UR16, UR6, 0xa02, URZ ;  /* 0x00000a0206107890 */ /* 0x000fe4000fffe03f */
[----:B------:R-:W-:Y:S02]  /*12d0*/  UIADD3 UR18, UR57, 0x1402, URZ ;  /* 0x0000140239127890 */ /* 0x000fe4000fffe03f */
[----:B------:R-:W-:Y:S02]  /*12e0*/  UIADD3 UR20, UR6, 0xa04, URZ ;  /* 0x00000a0406147890 */ /* 0x000fe4000fffe03f */
[----:B------:R-:W-:Y:S02]  /*12f0*/  UIADD3 UR22, UR57, 0x1404, URZ ;  /* 0x0000140439167890 */ /* 0x000fe4000fffe03f */
[----:B------:R-:W-:Y:S01]  /*1300*/  UIADD3 UR24, UR6, 0xa06, URZ ;  /* 0x00000a0606187890 */ /* 0x000fe2000fffe03f */
[----:B-1----:R-:W-:Y:S01]  /*1310*/  MOV R6, UR12 ;  /* 0x0000000c00067c02 */ /* 0x002fe20008000f00 */
[----:B------:R-:W-:Y:S01]  /*1320*/  IMAD.U32 R7, RZ, RZ, UR13 ;  /* 0x0000000dff077e24 */ /* 0x000fe2000f8e00ff */
[----:B------:R-:W-:Y:S01]  /*1330*/  UMOV UR12, UR4 ;  /* 0x00000004000c7c82 */ /* 0x000fe20008000000 */
[----:B------:R-:W-:Y:S01]  /*1340*/  UMOV UR13, 0x40000040 ;  /* 0x40000040000d7882 */ /* 0x000fe20000000000 */
[----:B------:R-:W-:-:S02]  /*1350*/  UIADD3 UR4, UR6, 0x6, URZ ;  /* 0x0000000606047890 */ /* 0x000fc4000fffe03f */
[----:B------:R1:W-:Y:S01]  /*1360*/  STL.64 [R1+0x248], R6 ;  /* 0x0002480601007387 */ /* 0x0003e20000100a00 */
[----:B------:R-:W-:Y:S02]  /*1370*/  UIADD3 UR26, UR57, 0x1406, URZ ;  /* 0x00001406391a7890 */ /* 0x000fe4000fffe03f */
[----:B------:R-:W-:Y:S02]  /*1380*/  UIADD3 UR28, UR6, 0xc00, URZ ;  /* 0x00000c00061c7890 */ /* 0x000fe4000fffe03f */
[----:B------:R-:W-:Y:S01]  /*1390*/  UIADD3 UR30, UR57, 0x1800, URZ ;  /* 0x00001800391e7890 */ /* 0x000fe2000fffe03f */
[----:B------:R-:W-:Y:S01]  /*13a0*/  UMOV UR29, 0x40000040 ;  /* 0x40000040001d7882 */ /* 0x000fe20000000000 */
[----:B------:R-:W-:Y:S01]  /*13b0*/  UMOV UR31, 0x40000040 ;  /* 0x40000040001f7882 */ /* 0x000fe20000000000 */
[----:B------:R-:W-:Y:S02]  /*13c0*/  UIADD3 UR32, UR6, 0xc02, URZ ;  /* 0x00000c0206207890 */ /* 0x000fe4000fffe03f */
[----:B------:R-:W-:Y:S01]  /*13d0*/  UIADD3 UR34, UR57, 0x1802, URZ ;  /* 0x0000180239227890 */ /* 0x000fe2000fffe03f */
[----:B-1----:R-:W-:Y:S01]  /*13e0*/  MOV R6, UR12 ;  /* 0x0000000c00067c02 */ /* 0x002fe20008000f00 */
[----:B------:R-:W-:Y:S01]  /*13f0*/  UMOV UR33, 0x40000040 ;  /* 0x4000004000217882 */ /* 0x000fe20000000000 */
[----:B------:R-:W-:Y:S01]  /*1400*/  MOV R7, UR13 ;  /* 0x0000000d00077c02 */ /* 0x000fe20008000f00 */
[----:B------:R-:W-:Y:S01]  /*1410*/  UMOV UR35, 0x40000040 ;  /* 0x4000004000237882 */ /* 0x000fe20000000000 */
[----:B------:R-:W-:-:S02]  /*1420*/  UIADD3 UR36, UR6, 0xc04, URZ ;  /* 0x00000c0406247890 */ /* 0x000fc4000fffe03f */
[----:B------:R-:W-:Y:S01]  /*1430*/  UIADD3 UR38, UR57, 0x1804, URZ ;  /* 0x0000180439267890 */ /* 0x000fe2000fffe03f */
[----:B------:R1:W-:Y:S01]  /*1440*/  STL.64 [R1+0x240], R6 ;  /* 0x0002400601007387 */ /* 0x0003e20000100a00 */
[----:B------:R-:W-:Y:S01]  /*1450*/  UMOV UR37, 0x40000040 ;  /* 0x4000004000257882 */ /* 0x000fe20000000000 */
[----:B------:R-:W-:Y:S01]  /*1460*/  UMOV UR39, 0x40000040 ;  /* 0x4000004000277882 */ /* 0x000fe20000000000 */
[----:B------:R-:W-:Y:S02]  /*1470*/  UIADD3 UR40, UR6, 0xc06, URZ ;  /* 0x00000c0606287890 */ /* 0x000fe4000fffe03f */
[----:B------:R-:W-:Y:S01]  /*1480*/  UIADD3 UR42, UR57, 0x1806, URZ ;  /* 0x00001806392a7890 */ /* 0x000fe2000fffe03f */
[----:B------:R-:W-:Y:S01]  /*1490*/  UMOV UR41, 0x40000040 ;  /* 0x4000004000297882 */ /* 0x000fe20000000000 */
[----:B------:R-:W-:Y:S01]  /*14a0*/  UMOV UR43, 0x40000040 ;  /* 0x40000040002b7882 */ /* 0x000fe20000000000 */
[----:B------:R-:W-:Y:S02]  /*14b0*/  UIADD3 UR44, UR6, 0xe00, URZ ;  /* 0x00000e00062c7890 */ /* 0x000fe4000fffe03f */
[----:B------:R-:W-:Y:S01]  /*14c0*/  UIADD3 UR46, UR57, 0x1c00, URZ ;  /* 0x00001c00392e7890 */ /* 0x000fe2000fffe03f */
[----:B------:R-:W-:Y:S01]  /*14d0*/  UMOV UR45, 0x40000040 ;  /* 0x40000040002d7882 */ /* 0x000fe20000000000 */
[----:B------:R-:W-:Y:S01]  /*14e0*/  UMOV UR47, 0x40000040 ;  /* 0x40000040002f7882 */ /* 0x000fe20000000000 */
[----:B------:R-:W-:-:S02]  /*14f0*/  UIADD3 UR48, UR6, 0xe02, URZ ;  /* 0x00000e0206307890 */ /* 0x000fc4000fffe03f */
[----:B------:R-:W-:Y:S01]  /*1500*/  UIADD3 UR50, UR57, 0x1c02, URZ ;  /* 0x00001c0239327890 */ /* 0x000fe2000fffe03f */
        /* <DEDUP_REMOVED lines=9> */
[----:B------:R-:W-:-:S02]  /*15a0*/  WARPGROUP.DEPBAR.LE gsb0, 0x0 ;  /* 0x00008000000079c5 */ /* 0x000fc40000010000 */
[----:B------:R-:W-:-:S06]  /*15b0*/  WARPGROUP.ARRIVE ;  /* 0x00000000000079c5 */ /* 0x000fcc0000000000 */
[----:B------:R-:W-:Y:S01]  /*15c0*/  HGMMA.64x128x16.F32 R24, gdesc[UR8], R24, gsb0 ;  /* 0x01e00000081879f0 */ /* 0x000fe20008000818 */
[----:B------:R-:W-:Y:S01]  /*15d0*/  UIADD3 UR10, UR57, 0x4, URZ ;  /* 0x00000004390a7890 */ /* 0x000fe2000fffe03f */
[----:B------:R-:W-:Y:S01]  /*15e0*/  UMOV UR8, UR12 ;  /* 0x0000000c00087c82 */ /* 0x000fe20008000000 */
[----:B------:R-:W-:Y:S01]  /*15f0*/  UMOV UR9, UR13 ;  /* 0x0000000d00097c82 */ /* 0x000fe20008000000 */
[----:B------:R-:W-:Y:S01]  /*1600*/  UMOV UR11, 0x40000040 ;  /* 0x40000040000b7882 */ /* 0x000fe20000000000 */
[----:B------:R-:W-:Y:S01]  /*1610*/  UMOV UR12, UR4 ;  /* 0x00000004000c7c82 */ /* 0x000fe20008000000 */
[----:B------:R-:W-:Y:S01]  /*1620*/  UMOV UR13, 0x40000040 ;  /* 0x40000040000d7882 */ /* 0x000fe20000000000 */
[----:B------:R-:W-:Y:S01]  /*1630*/  UIADD3 UR4, UR6, 0x200, URZ ;  /* 0x0000020006047890 */ /* 0x000fe2000fffe03f */
[----:B-1----:R-:W-:Y:S01]  /*1640*/  IMAD.U32 R6, RZ, RZ, UR12 ;  /* 0x0000000cff067e24 */ /* 0x002fe2000f8e00ff */
[----:B------:R-:W-:-:S05]  /*1650*/  MOV R7, UR13 ;  /* 0x0000000d00077c02 */ /* 0x000fca0008000f00 */
[----:B------:R1:W-:Y:S01]  /*1660*/  STL.64 [R1+0x238], R6 ;  /* 0x0002380601007387 */ /* 0x0003e20000100a00 */
[----:B------:R-:W-:Y:S02]  /*1670*/  WARPGROUP.DEPBAR.LE gsb0, 0x0 ;  /* 0x00008000000079c5 */ /* 0x000fe40000010000 */
        /* <DEDUP_REMOVED lines=9> */
[----:B-1----:R-:W-:Y:S01]  /*1710*/  MOV R6, UR12 ;  /* 0x0000000c00067c02 */ /* 0x002fe20008000f00 */
[----:B------:R-:W-:-:S05]  /*1720*/  IMAD.U32 R7, RZ, RZ, UR13 ;  /* 0x0000000dff077e24 */ /* 0x000fca000f8e00ff */
        /* <DEDUP_REMOVED lines=11> */
[----:B-1----:R-:W-:Y:S02]  /*17e0*/  MOV R6, UR12 ;  /* 0x0000000c00067c02 */ /* 0x002fe40008000f00 */
        /* <DEDUP_REMOVED lines=66> */
[----:B------:R-:W-:Y:S01]  /*1c10*/  STL.64 [R1+0x200], R6 ;  /* 0x0002000601007387 */ /* 0x000fe20000100a00 */
        /* <DEDUP_REMOVED lines=10> */
[----:B------:R-:W-:Y:S02]  /*1cc0*/  MOV R236, UR12 ;  /* 0x0000000c00ec7c02 */ /* 0x000fe40008000f00 */
[----:B------:R-:W-:Y:S01]  /*1cd0*/  MOV R237, UR13 ;  /* 0x0000000d00ed7c02 */ /* 0x000fe20008000f00 */
        /* <DEDUP_REMOVED lines=10> */
[----:B------:R-:W-:Y:S01]  /*1d80*/  IMAD.U32 R234, RZ, RZ, UR12 ;  /* 0x0000000cffea7e24 */ /* 0x000fe2000f8e00ff */
        /* <DEDUP_REMOVED lines=11> */
[----:B------:R-:W-:Y:S01]  /*1e40*/  MOV R232, UR12 ;  /* 0x0000000c00e87c02 */ /* 0x000fe20008000f00 */
[----:B------:R-:W-:Y:S01]  /*1e50*/  IMAD.U32 R233, RZ, RZ, UR13 ;  /* 0x0000000dffe97e24 */ /* 0x000fe2000f8e00ff */
        /* <DEDUP_REMOVED lines=55> */
[----:B------:R-:W-:Y:S01]  /*21d0*/  UIADD3 UR12, UR6, 0xa00, URZ ;  /* 0x00000a00060c7890 */ /* 0x000fe2000fffe03f */
[----:B------:R-:W-:Y:S01]  /*21e0*/  UMOV UR13, 0x40000040 ;  /* 0x40000040000d7882 */ /* 0x000fe20000000000 */
[----:B------:R-:W-:Y:S02]  /*21f0*/  WARPGROUP.DEPBAR.LE gsb0, 0x0 ;  /* 0x00008000000079c5 */ /* 0x000fe40000010000 */
[----:B------:R-:W-:-:S06]  /*2200*/  WARPGROUP.ARRIVE ;  /* 0x00000000000079c5 */ /* 0x000fcc0000000000 */
[----:B------:R-:W-:Y:S01]  /*2210*/  HGMMA.64x128x16.F32 R24, gdesc[UR8], R24, gsb0 ;  /* 0x01e00000081879f0 */ /* 0x000fe20008000818 */
[----:B------:R-:W-:Y:S01]  /*2220*/  UIADD3 UR10, UR57, 0x1004, URZ ;  /* 0x00001004390a7890 */ /* 0x000fe2000fffe03f */
[----:B------:R-:W-:Y:S01]  /*2230*/  UMOV UR8, UR4 ;  /* 0x0000000400087c82 */ /* 0x000fe20008000000 */
[----:B------:R-:W-:Y:S01]  /*2240*/  UMOV UR9, UR5 ;  /* 0x0000000500097c82 */ /* 0x000fe20008000000 */
[----:B------:R-:W-:Y:S01]  /*2250*/  UMOV UR11, 0x40000040 ;  /* 0x40000040000b7882 */ /* 0x000fe20000000000 */
[----:B------:R-:W-:Y:S02]  /*2260*/  WARPGROUP.DEPBAR.LE gsb0, 0x0 ;  /* 0x00008000000079c5 */ /* 0x000fe40000010000 */
[----:B------:R-:W-:-:S06]  /*2270*/  WARPGROUP.ARRIVE ;  /* 0x00000000000079c5 */ /* 0x000fcc0000000000 */
[----:B------:R-:W-:Y:S01]  /*2280*/  HGMMA.64x128x16.F32 R24, gdesc[UR8], R24, gsb0 ;  /* 0x01e00000081879f0 */ /* 0x000fe20008000818 */
[----:B------:R-:W-:Y:S02]  /*2290*/  UIADD3 UR8, UR6, 0x806, URZ ;  /* 0x0000080606087890 */ /* 0x000fe4000fffe03f */
[----:B------:R-:W-:Y:S01]  /*22a0*/  UIADD3 UR10, UR57, 0x1006, URZ ;  /* 0x00001006390a7890 */ /* 0x000fe2000fffe03f */
[----:B------:R-:W-:Y:S01]  /*22b0*/  UMOV UR9, 0x40000040 ;  /* 0x4000004000097882 */ /* 0x000fe20000000000 */
[----:B------:R-:W-:Y:S01]  /*22c0*/  UMOV UR11, 0x40000040 ;  /* 0x40000040000b7882 */ /* 0x000fe20000000000 */
[----:B------:R-:W-:Y:S01]  /*22d0*/  UMOV UR57, 0x40000040 ;  /* 0x4000004000397882 */ /* 0x000fe20000000000 */
[----:B------:R-:W-:Y:S02]  /*22e0*/  WARPGROUP.DEPBAR.LE gsb0, 0x0 ;  /* 0x00008000000079c5 */ /* 0x000fe40000010000 */
[----:B------:R-:W-:-:S06]  /*22f0*/  WARPGROUP.ARRIVE ;  /* 0x00000000000079c5 */ /* 0x000fcc0000000000 */
[----:B------:R-:W-:Y:S01]  /*2300*/  HGMMA.64x128x16.F32 R24, gdesc[UR8], R24, gsb0 ;  /* 0x01e00000081879f0 */ /* 0x000fe20008000818 */
[----:B------:R-:W-:-:S13]  /*2310*/  R2UR UR11, R4 ;  /* 0x00000000040b72ca */ /* 0x000fda00000e0000 */
[----:B------:R-:W-:-:S06]  /*2320*/  ULOP3.LUT UR6, UR11, 0x8, URZ, 0xc, !UPT ;  /* 0x000000080b067892 */ /* 0x000fcc000f8e0c3f */
[----:B------:R-:W-:Y:S01]  /*2330*/  IMAD.U32 R0, RZ, RZ, UR6 ;  /* 0x00000006ff007e24 */ /* 0x000fe2000f8e00ff */
[----:B------:R-:W-:Y:S01]  /*2340*/  ULDC UR6, c[0x0][0x604] ;  /* 0x0001810000067ab9 */ /* 0x000fe20000000800 */
[----:B------:R-:W-:Y:S02]  /*2350*/  WARPGROUP.DEPBAR.LE gsb0, 0x0 ;  /* 0x00008000000079c5 */ /* 0x000fe40000010000 */
[----:B------:R-:W-:-:S06]  /*2360*/  WARPGROUP.ARRIVE ;  /* 0x00000000000079c5 */ /* 0x000fcc0000000000 */
[----:B------:R-:W-:Y:S03]  /*2370*/  HGMMA.64x128x16.F32 R24, gdesc[UR12], R24, gsb0 ;  /* 0x01e000000c1879f0 */ /* 0x000fe60008000818 */
[----:B------:R-:W-:Y:S02]  /*2380*/  WARPGROUP.DEPBAR.LE gsb0, 0x0 ;  /* 0x00008000000079c5 */ /* 0x000fe40000010000 */
[----:B------:R-:W-:-:S07]  /*2390*/  WARPGROUP.ARRIVE ;  /* 0x00000000000079c5 */ /* 0x000fce0000000000 */
        /* <DEDUP_REMOVED lines=32> */
[----:B------:R-:W-:Y:S01]  /*25a0*/  FMNMX R3, R24, R25, !PT ;  /* 0x0000001918037209 */ /* 0x000fe20007800000 */
[----:B------:R1:W-:Y:S03]  /*25b0*/  SYNCS.ARRIVE.TRANS64.A1T0 RZ, [R0+UR61], RZ ;  /* 0x000000ff00ff79a7 */ /* 0x0003e6000810003d */
[----:B-1----:R-:W-:-:S04]  /*25c0*/  FMNMX R0, R28, R3, !PT ;  /* 0x000000031c007209 */ /* 0x002fc80007800000 */
[----:B------:R-:W-:-:S04]  /*25d0*/  FMNMX R3, R29, R0, !PT ;  /* 0x000000001d037209 */ /* 0x000fc80007800000 */
        /* <DEDUP_REMOVED lines=27> */
[----:B------:R-:W-:-:S05]  /*2790*/  FMNMX R4, R85, R0, !PT ;  /* 0x0000000055047209 */ /* 0x000fca0007800000 */
[----:B------:R-:W1:Y:S02]  /*27a0*/  SHFL.BFLY PT, R3, R4, 0x1, 0x1f ;  /* 0x0c201f0004037f89 */ /* 0x000e6400000e0000 */
[----:B-1----:R-:W-:Y:S02]  /*27b0*/  FMNMX R5, R4, R3, !PT ;  /* 0x0000000304057209 */ /* 0x002fe40007800000 */
[----:B------:R-:W-:-:S03]  /*27c0*/  FMNMX R3, R26, R27, !PT ;  /* 0x0000001b1a037209 */ /* 0x000fc60007800000 */
[----:B------:R-:W1:Y:S02]  /*27d0*/  SHFL.BFLY PT, R216, R5, 0x2, 0x1f ;  /* 0x0c401f0005d87f89 */ /* 0x000e6400000e0000 */
[----:B-1----:R-:W-:-:S04]  /*27e0*/  FMNMX R216, R5, R216, !PT ;  /* 0x000000d805d87209 */ /* 0x002fc80007800000 */
[----:B------:R-:W-:-:S04]  /*27f0*/  FSETP.NEU.AND P1, PT, R216, -INF , PT ;  /* 0xff800000d800780b */ /* 0x000fc80003f2d000 */
[----:B------:R-:W-:-:S05]  /*2800*/  FSEL R0, R216, RZ, P1 ;  /* 0x000000ffd8007208 */ /* 0x000fca0000800000 */
[----:B------:R-:W-:Y:S01]  /*2810*/  FMUL R6, R0, UR6 ;  /* 0x0000000600067c20 */ /* 0x000fe20008400000 */
[----:B------:R-:W-:Y:S01]  /*2820*/  FMNMX R0, R30, R3, !PT ;  /* 0x000000031e007209 */ /* 0x000fe20007800000 */
[----:B------:R-:W-:-:S03]  /*2830*/  ULDC UR6, c[0x0][0x604] ;  /* 0x0001810000067ab9 */ /* 0x000fc60000000800 */
        /* <DEDUP_REMOVED lines=30> */
[----:B-1----:R-:W-:-:S05]  /*2a20*/  FMNMX R3, R0, R3, !PT ;  /* 0x0000000300037209 */ /* 0x002fca0007800000 */
[----:B------:R-:W1:Y:S02]  /*2a30*/  SHFL.BFLY PT, R22, R3, 0x2, 0x1f ;  /* 0x0c401f0003167f89 */ /* 0x000e6400000e0000 */
[----:B-1----:R-:W-:-:S04]  /*2a40*/  FMNMX R22, R3, R22, !PT ;  /* 0x0000001603167209 */ /* 0x002fc80007800000 */
[----:B------:R-:W-:-:S04]  /*2a50*/  FSETP.NEU.AND P1, PT, R22, -INF , PT ;  /* 0xff8000001600780b */ /* 0x000fc80003f2d000 */
[----:B------:R-:W-:-:S05]  /*2a60*/  FSEL R4, R22, RZ, P1 ;  /* 0x000000ff16047208 */ /* 0x000fca0000800000 */
[----:B------:R-:W-:Y:S01]  /*2a70*/  FMUL R4, R4, UR6 ;  /* 0x0000000604047c20 */ /* 0x000fe20008400000 */
[----:B------:R-:W-:Y:S02]  /*2a80*/  ULDC UR6, c[0x0][0x604] ;  /* 0x0001810000067ab9 */ /* 0x000fe40000000800 */
[--C-:B------:R-:W-:Y:S01]  /*2a90*/  FFMA R24, R24, UR6, -R6.reuse ;  /* 0x0000000618187c23 */ /* 0x100fe20008000806 */
[----:B------:R-:W-:Y:S02]  /*2aa0*/  ULDC UR6, c[0x0][0x604] ;  /* 0x0001810000067ab9 */ /* 0x000fe40000000800 */
[--C-:B------:R-:W-:Y:S01]  /*2ab0*/  FFMA R25, R25, UR6, -R6.reuse ;  /* 0x0000000619197c23 */ /* 0x100fe20008000806 */
[----:B------:R-:W-:Y:S01]  /*2ac0*/  ULDC UR6, c[0x0][0x604] ;  /* 0x0001810000067ab9 */ /* 0x000fe20000000800 */
[----:B------:R-:W-:Y:S01]  /*2ad0*/  FSETP.GEU.AND P2, PT, R24, -126, PT ;  /* 0xc2fc00001800780b */ /* 0x000fe20003f4e000 */
        /* <DEDUP_REMOVED lines=12> */
[----:B------:R-:W-:Y:S01]  /*2ba0*/  @!P2 FMUL R24, R24, 0.5 ;  /* 0x3f0000001818a820 */ /* 0x000fe20000400000 */
[--C-:B------:R-:W-:Y:S01]  /*2bb0*/  FFMA R36, R36, UR6, -R6.reuse ;  /* 0x0000000624247c23 */ /* 0x100fe20008000806 */
[----:B------:R-:W-:Y:S01]  /*2bc0*/  FSETP.GEU.AND P1, PT, R33, -126, PT ;  /* 0xc2fc00002100780b */ /* 0x000fe20003f2e000 */
[----:B------:R-:W-:Y:S01]  /*2bd0*/  @!P3 FMUL R25, R25, 0.5 ;  /* 0x3f0000001919b820 */ /* 0x000fe20000400000 */
[----:B------:R-:W1:Y:S01]  /*2be0*/  MUFU.EX2 R180, R24 ;  /* 0x0000001800b47308 */ /* 0x000e620000000800 */
[----:B------:R-:W-:Y:S01]  /*2bf0*/  ULDC UR6, c[0x0][0x604] ;  /* 0x0001810000067ab9 */ /* 0x000fe20000000800 */
[----:B------:R-:W-:Y:S01]  /*2c00*/  @!P4 FMUL R28, R28, 0.5 ;  /* 0x3f0000001c1cc820 */ /* 0x000fe20000400000 */
[--C-:B------:R-:W-:Y:S01]  /*2c10*/  FFMA R37, R37, UR6, -R6.reuse ;  /* 0x0000000625257c23 */ /* 0x100fe20008000806 */
[----:B------:R-:W-:Y:S01]  /*2c20*/  ULDC UR6, c[0x0][0x604] ;  /* 0x0001810000067ab9 */ /* 0x000fe20000000800 */
[----:B------:R-:W-:Y:S01]  /*2c30*/  @!P5 FMUL R29, R29, 0.5 ;  /* 0x3f0000001d1dd820 */ /* 0x000fe20000400000 */
[--C-:B------:R-:W-:Y:S01]  /*2c40*/  FFMA R40, R40, UR6, -R6.reuse ;  /* 0x0000000628287c23 */ /* 0x100fe20008000806 */
[----:B------:R-:W-:Y:S01]  /*2c50*/  ULDC UR6, c[0x0][0x604] ;  /* 0x0001810000067ab9 */ /* 0x000fe20000000800 */
[----:B------:R-:W2:Y:S01]  /*2c60*/  MUFU.EX2 R25, R25 ;  /* 0x0000001900197308 */ /* 0x000ea20000000800 */
[--C-:B------:R-:W-:Y:S01]  /*2c70*/  FFMA R41, R41, UR6, -R6.reuse ;  /* 0x0000000629297c23 */ /* 0x100fe20008000806 */
[----:B------:R-:W-:Y:S01]  /*2c80*/  ULDC UR6, c[0x0][0x604] ;  /* 0x0001810000067ab9 */ /* 0x000fe20000000800 */
[----:B------:R-:W-:Y:S01]  /*2c90*/  @!P1 FMUL R33, R33, 0.5 ;  /* 0x3f00000021219820 */ /* 0x000fe20000400000 */
[--C-:B------:R-:W-:Y:S01]  /*2ca0*/  FFMA R44, R44, UR6, -R6.reuse ;  /* 0x000000062c2c7c23 */ /* 0x100fe20008000806 */
[----:B------:R-:W-:Y:S01]  /*2cb0*/  ULDC UR6, c[0x0][0x604] ;  /* 0x0001810000067ab9 */ /* 0x000fe20000000800 */
[----:B------:R-:W-:Y:S01]  /*2cc0*/  @!P6 FMUL R32, R32, 0.5 ;  /* 0x3f0000002020e820 */ /* 0x000fe20000400000 */
[----:B------:R-:W-:Y:S01]  /*2cd0*/  FFMA R45, R45, UR6, -R6 ;  /* 0x000000062d2d7c23 */ /* 0x000fe20008000806 */
[----:B------:R-:W3:Y:S01]  /*2ce0*/  MUFU.EX2 R29, R29 ;  /* 0x0000001d001d7308 */ /* 0x000ee20000000800 */
[----:B-1----:R-:W-:Y:S01]  /*2cf0*/  @!P2 FMUL R180, R180, R180 ;  /* 0x000000b4b4b4a220 */ /* 0x002fe20000400000 */
[----:B------:R-:W-:Y:S01]  /*2d00*/  FSETP.GEU.AND P2, PT, R36, -126, PT ;  /* 0xc2fc00002400780b */ /* 0x000fe20003f4e000 */
[----:B------:R-:W-:-:S02]  /*2d10*/  ULDC UR6, c[0x0][0x604] ;  /* 0x0001810000067ab9 */ /* 0x000fc40000000800 */
[--C-:B------:R-:W-:Y:S01]  /*2d20*/  FFMA R48, R48, UR6, -R6.reuse ;  /* 0x0000000630307c23 */ /* 0x100fe20008000806 */
[----:B------:R-:W-:Y:S02]  /*2d30*/  ULDC UR6, c[0x0][0x604] ;  /* 0x0001810000067ab9 */ /* 0x000fe40000000800 */
[----:B------:R-:W1:Y:S01]  /*2d40*/  MUFU.EX2 R182, R28 ;  /* 0x0000001c00b67308 */ /* 0x000e620000000800 */
[----:B--2---:R-:W-:Y:S01]  /*2d50*/  @!P3 FMUL R25, R25, R25 ;  /* 0x000000191919b220 */ /* 0x004fe20000400000 */
[----:B------:R-:W-:Y:S01]  /*2d60*/  FSETP.GEU.AND P3, PT, R37, -126, PT ;  /* 0xc2fc00002500780b */ /* 0x000fe20003f6e000 */
[--C-:B------:R-:W-:Y:S01]  /*2d70*/  FFMA R49, R49, UR6, -R6.reuse ;  /* 0x0000000631317c23 */ /* 0x100fe20008000806 */
[----:B------:R-:W-:Y:S02]  /*2d80*/  ULDC UR6, c[0x0][0x604] ;  /* 0x0001810000067ab9 */ /* 0x000fe40000000800 */
[--C-:B------:R-:W-:Y:S01]  /*2d90*/  FFMA R52, R52, UR6, -R6.reuse ;  /* 0x0000000634347c23 */ /* 0x100fe20008000806 */
[----:B------:R-:W-:Y:S01]  /*2da0*/  ULDC UR6, c[0x0][0x604] ;  /* 0x0001810000067ab9 */ /* 0x000fe20000000800 */
[----:B------:R-:W2:Y:S01]  /*2db0*/  MUFU.EX2 R33, R33 ;  /* 0x0000002100217308 */ /* 0x000ea20000000800 */
[----:B---3--:R-:W-:Y:S01]  /*2dc0*/  @!P5 FMUL R29, R29, R29 ;  /* 0x0000001d1d1dd220 */ /* 0x008fe20000400000 */
[----:B------:R-:W-:Y:S01]  /*2dd0*/  FSETP.GEU.AND P5, PT, R41, -126, PT ;  /* 0xc2fc00002900780b */ /* 0x000fe20003fae000 */
[----:B------:R-:W-:Y:S01]  /*2de0*/  @!P2 FMUL R36, R36, 0.5 ;  /* 0x3f0000002424a820 */ /* 0x000fe20000400000 */
[----:B------:R-:W-:Y:S01]  /*2df0*/  FFMA R53, R53, UR6, -R6 ;  /* 0x0000000635357c23 */ /* 0x000fe20008000806 */
[----:B------:R-:W-:-:S02]  /*2e00*/  ULDC UR6, c[0x0][0x604] ;  /* 0x0001810000067ab9 */ /* 0x000fc40000000800 */
[----:B------:R-:W-:Y:S01]  /*2e10*/  @!P3 FMUL R37, R37, 0.5 ;  /* 0x3f0000002525b820 */ /* 0x000fe20000400000 */
[--C-:B------:R-:W-:Y:S01]  /*2e20*/  FFMA R56, R56, UR6, -R6.reuse ;  /* 0x0000000638387c23 */ /* 0x100fe20008000806 */
[----:B-1----:R-:W-:Y:S01]  /*2e30*/  @!P4 FMUL R182, R182, R182 ;  /* 0x000000b6b6b6c220 */ /* 0x002fe20000400000 */
[----:B------:R-:W-:Y:S01]  /*2e40*/  FSETP.GEU.AND P4, PT, R40, -126, PT ;  /* 0xc2fc00002800780b */ /* 0x000fe20003f8e000 */
[----:B------:R-:W1:Y:S01]  /*2e50*/  MUFU.EX2 R178, R36 ;  /* 0x0000002400b27308 */ /* 0x000e620000000800 */
[----:B------:R-:W-:Y:S02]  /*2e60*/  ULDC UR6, c[0x0][0x604] ;  /* 0x0001810000067ab9 */ /* 0x000fe40000000800 */
[--C-:B------:R-:W-:Y:S01]  /*2e70*/  FFMA R57, R57, UR6, -R6.reuse ;  /* 0x0000000639397c23 */ /* 0x100fe20008000806 */
[----:B------:R-:W-:Y:S01]  /*2e80*/  @!P5 FMUL R41, R41, 0.5 ;  /* 0x3f0000002929d820 */ /* 0x000fe20000400000 */
[----:B------:R-:W-:Y:S01]  /*2e90*/  ULDC UR6, c[0x0][0x604] ;  /* 0x0001810000067ab9 */ /* 0x000fe20000000800 */
[----:B--2---:R-:W-:Y:S01]  /*2ea0*/  @!P1 FMUL R33, R33, R33 ;  /* 0x0000002121219220 */ /* 0x004fe20000400000 */
[----:B------:R-:W-:Y:S01]  /*2eb0*/  FSETP.GEU.AND P1, PT, R45, -126, PT ;  /* 0xc2fc00002d00780b */ /* 0x000fe20003f2e000 */
[----:B------:R-:W2:Y:S01]  /*2ec0*/  MUFU.EX2 R37, R37 ;  /* 0x0000002500257308 */ /* 0x000ea20000000800 */
[----:B------:R-:W-:Y:S01]  /*2ed0*/  FFMA R60, R60, UR6, -R6 ;  /* 0x000000063c3c7c23 */ /* 0x000fe20008000806 */
[----:B------:R-:W-:-:S02]  /*2ee0*/  ULDC UR6, c[0x0][0x604] ;  /* 0x0001810000067ab9 */ /* 0x000fc40000000800 */
[----:B------:R-:W-:Y:S01]  /*2ef0*/  @!P4 FMUL R40, R40, 0.5 ;  /* 0x3f0000002828c820 */ /* 0x000fe20000400000 */
[--C-:B------:R-:W-:Y:S01]  /*2f00*/  FFMA R61, R61, UR6, -R6.reuse ;  /* 0x000000063d3d7c23 */ /* 0x100fe20008000806 */
[----:B------:R-:W-:Y:S02]  /*2f10*/  ULDC UR6, c[0x0][0x604] ;  /* 0x0001810000067ab9 */ /* 0x000fe40000000800 */
[----:B------:R-:W3:Y:S01]  /*2f20*/  MUFU.EX2 R41, R41 ;  /* 0x0000002900297308 */ /* 0x000ee20000000800 */
[--C-:B------:R-:W-:Y:S01]  /*2f30*/  FFMA R64, R64, UR6, -R6.reuse ;  /* 0x0000000640407c23 */ /* 0x100fe20008000806 */
[----:B------:R-:W-:Y:S01]  /*2f40*/  ULDC UR6, c[0x0][0x604] ;  /* 0x0001810000067ab9 */ /* 0x000fe20000000800 */
[----:B-1----:R-:W-:Y:S01]  /*2f50*/  @!P2 FMUL R178, R178, R178 ;  /* 0x000000b2b2b2a220 */ /* 0x002fe20000400000 */
[----:B------:R-:W-:Y:S01]  /*2f60*/  @!P1 FMUL R45, R45, 0.5 ;  /* 0x3f0000002d2d9820 */ /* 0x000fe20000400000 */
[--C-:B------:R-:W-:Y:S01]  /*2f70*/  FFMA R65, R65, UR6, -R6.reuse ;  /* 0x0000000641417c23 */ /* 0x100fe20008000806 */
[----:B------:R-:W-:Y:S01]  /*2f80*/  ULDC UR6, c[0x0][0x604] ;  /* 0x0001810000067ab9 */ /* 0x000fe20000000800 */
[----:B------:R-:W-:Y:S01]  /*2f90*/  FSETP.GEU.AND P2, PT, R48, -126, PT ;  /* 0xc2fc00003000780b */ /* 0x000fe20003f4e000 */
[----:B------:R-:W1:Y:S01]  /*2fa0*/  MUFU.EX2 R176, R32 ;  /* 0x0000002000b07308 */ /* 0x000e620000000800 */
[--C-:B------:R-:W-:Y:S01]  /*2fb0*/  FFMA R68, R68, UR6, -R6.reuse ;  /* 0x0000000644447c23 */ /* 0x100fe20008000806 */
[----:B------:R-:W-:Y:S01]  /*2fc0*/  ULDC UR6, c[0x0][0x604] ;  /* 0x0001810000067ab9 */ /* 0x000fe20000000800 */
[----:B--2---:R-:W-:Y:S01]  /*2fd0*/  @!P3 FMUL R37, R37, R37 ;  /* 0x000000252525b220 */ /* 0x004fe20000400000 */
[----:B------:R-:W-:Y:S01]  /*2fe0*/  FSETP.GEU.AND P3, PT, R49, -126, PT ;  /* 0xc2fc00003100780b */ /* 0x000fe20003f6e000 */
[----:B------:R-:W-:Y:S01]  /*2ff0*/  FFMA R69, R69, UR6, -R6 ;  /* 0x0000000645457c23 */ /* 0x000fe20008000806 */
[----:B------:R-:W-:-:S02]  /*3000*/  ULDC UR6, c[0x0][0x604] ;  /* 0x0001810000067ab9 */ /* 0x000fc40000000800 */
[----:B------:R-:W2:Y:S01]  /*3010*/  MUFU.EX2 R172, R40 ;  /* 0x0000002800ac7308 */ /* 0x000ea20000000800 */
[----:B---3--:R-:W-:Y:S01]  /*3020*/  @!P5 FMUL R41, R41, R41 ;  /* 0x000000292929d220 */ /* 0x008fe20000400000 */
[----:B------:R-:W-:Y:S01]  /*3030*/  FSETP.GEU.AND P5, PT, R53, -126, PT ;  /* 0xc2fc00003500780b */ /* 0x000fe20003fae000 */
[--C-:B------:R-:W-:Y:S01]  /*3040*/  FFMA R72, R72, UR6, -R6.reuse ;  /* 0x0000000648487c23 */ /* 0x100fe20008000806 */
[----:B------:R-:W-:Y:S01]  /*3050*/  ULDC UR6, c[0x0][0x604] ;  /* 0x0001810000067ab9 */ /* 0x000fe20000000800 */
[----:B------:R-:W-:Y:S01]  /*3060*/  @!P2 FMUL R48, R48, 0.5 ;  /* 0x3f0000003030a820 */ /* 0x000fe20000400000 */
[--C-:B------:R-:W-:Y:S01]  /*3070*/  FFMA R73, R73, UR6, -R6.reuse ;  /* 0x0000000649497c23 */ /* 0x100fe20008000806 */
[----:B------:R-:W-:Y:S01]  /*3080*/  ULDC UR6, c[0x0][0x604] ;  /* 0x0001810000067ab9 */ /* 0x000fe20000000800 */
[----:B------:R-:W3:Y:S01]  /*3090*/  MUFU.EX2 R45, R45 ;  /* 0x0000002d002d7308 */ /* 0x000ee20000000800 */
[----:B-1----:R-:W-:Y:S01]  /*30a0*/  @!P6 FMUL R176, R176, R176 ;  /* 0x000000b0b0b0e220 */ /* 0x002fe20000400000 */
[----:B------:R-:W-:Y:S01]  /*30b0*/  FSETP.GEU.AND P6, PT, R44, -126, PT ;  /* 0xc2fc00002c00780b */ /* 0x000fe20003fce000 */
[--C-:B------:R-:W-:Y:S01]  /*30c0*/  FFMA R76, R76, UR6, -R6.reuse ;  /* 0x000000064c4c7c23 */ /* 0x100fe20008000806 */
[----:B------:R-:W-:Y:S01]  /*30d0*/  ULDC UR6, c[0x0][0x604] ;  /* 0x0001810000067ab9 */ /* 0x000fe20000000800 */
[----:B------:R-:W-:Y:S01]  /*30e0*/  @!P3 FMUL R49, R49, 0.5 ;  /* 0x3f0000003131b820 */ /* 0x000fe20000400000 */
[--C-:B------:R-:W-:Y:S01]  /*30f0*/  FFMA R77, R77, UR6, -R6.reuse ;  /* 0x000000064d4d7c23 */ /* 0x100fe20008000806 */
[----:B------:R-:W-:Y:S01]  /*3100*/  @!P5 FMUL R53, R53, 0.5 ;  /* 0x3f0000003535d820 */ /* 0x000fe20000400000 */
[----:B------:R-:W-:Y:S01]  /*3110*/  ULDC UR6, c[0x0][0x604] ;  /* 0x0001810000067ab9 */ /* 0x000fe20000000800 */
[----:B--2---:R-:W-:Y:S01]  /*3120*/  @!P4 FMUL R172, R172, R172 ;  /* 0x000000acacacc220 */ /* 0x004fe20000400000 */
[----:B------:R-:W-:Y:S01]  /*3130*/  FSETP.GEU.AND P4, PT, R52, -126, PT ;  /* 0xc2fc00003400780b */ /* 0x000fe20003f8e000 */
[----:B------:R-:W1:Y:S01]  /*3140*/  MUFU.EX2 R168, R48 ;  /* 0x0000003000a87308 */ /* 0x000e620000000800 */
[----:B------:R-:W-:Y:S01]  /*3150*/  FFMA R80, R80, UR6, -R6 ;  /* 0x0000000650507c23 */ /* 0x000fe20008000806 */
[----:B------:R-:W-:-:S02]  /*3160*/  ULDC UR6, c[0x0][0x604] ;  /* 0x0001810000067ab9 */ /* 0x000fc40000000800 */
[----:B------:R-:W-:Y:S01]  /*3170*/  @!P6 FMUL R44, R44, 0.5 ;  /* 0x3f0000002c2ce820 */ /* 0x000fe20000400000 */
[--C-:B------:R-:W-:Y:S01]  /*3180*/  FFMA R81, R81, UR6, -R6.reuse ;  /* 0x0000000651517c23 */ /* 0x100fe20008000806 */
[----:B---3--:R-:W-:Y:S01]  /*3190*/  @!P1 FMUL R45, R45, R45 ;  /* 0x0000002d2d2d9220 */ /* 0x008fe20000400000 */
[----:B------:R-:W-:Y:S01]  /*31a0*/  FSETP.GEU.AND P1, PT, R57, -126, PT ;  /* 0xc2fc00003900780b */ /* 0x000fe20003f2e000 */
[----:B------:R-:W2:Y:S01]  /*31b0*/  MUFU.EX2 R53, R53 ;  /* 0x0000003500357308 */ /* 0x000ea20000000800 */
[----:B------:R-:W-:Y:S02]  /*31c0*/  ULDC UR6, c[0x0][0x604] ;  /* 0x0001810000067ab9 */ /* 0x000fe40000000800 */
[--C-:B------:R-:W-:Y:S01]  /*31d0*/  FFMA R84, R84, UR6, -R6.reuse ;  /* 0x0000000654547c23 */ /* 0x100fe20008000806 */
[----:B------:R-:W-:Y:S01]  /*31e0*/  @!P4 FMUL R52, R52, 0.5 ;  /* 0x3f0000003434c820 */ /* 0x000fe20000400000 */
[----:B------:R-:W-:Y:S02]  /*31f0*/  ULDC UR6, c[0x0][0x604] ;  /* 0x0001810000067ab9 */ /* 0x000fe40000000800 */
[----:B------:R-:W-:Y:S01]  /*3200*/  FFMA R6, R85, UR6, -R6 ;  /* 0x0000000655067c23 */ /* 0x000fe20008000806 */
[----:B------:R-:W3:Y:S01]  /*3210*/  MUFU.EX2 R174, R44 ;  /* 0x0000002c00ae7308 */ /* 0x000ee20000000800 */
[----:B------:R-:W-:Y:S01]  /*3220*/  ULDC UR6, c[0x0][0x604] ;  /* 0x0001810000067ab9 */ /* 0x000fe20000000800 */
[----:B-1----:R-:W-:Y:S01]  /*3230*/  @!P2 FMUL R168, R168, R168 ;  /* 0x000000a8a8a8a220 */ /* 0x002fe20000400000 */
[--C-:B------:R-:W-:Y:S01]  /*3240*/  FFMA R26, R26, UR6, -R4.reuse ;  /* 0x000000061a1a7c23 */ /* 0x100fe20008000804 */
[----:B------:R-:W-:Y:S01]  /*3250*/  @!P1 FMUL R57, R57, 0.5 ;  /* 0x3f00000039399820 */ /* 0x000fe20000400000 */
[----:B------:R-:W-:Y:S01]  /*3260*/  ULDC UR6, c[0x0][0x604] ;  /* 0x0001810000067ab9 */ /* 0x000fe20000000800 */
[----:B------:R-:W-:Y:S01]  /*3270*/  FSETP.GEU.AND P2, PT, R60, -126, PT ;  /* 0xc2fc00003c00780b */ /* 0x000fe20003f4e000 */
[--C-:B------:R-:W-:Y:S01]  /*3280*/  FFMA R27, R27, UR6, -R4.reuse ;  /* 0x000000061b1b7c23 */ /* 0x100fe20008000804 */
[----:B------:R-:W1:Y:S01]  /*3290*/  MUFU.EX2 R49, R49 ;  /* 0x0000003100317308 */ /* 0x000e620000000800 */
[----:B------:R-:W-:Y:S01]  /*32a0*/  ULDC UR6, c[0x0][0x604] ;  /* 0x0001810000067ab9 */ /* 0x000fe20000000800 */
[----:B--2---:R-:W-:Y:S01]  /*32b0*/  @!P5 FMUL R53, R53, R53 ;  /* 0x000000353535d220 */ /* 0x004fe20000400000 */
[--C-:B------:R-:W-:Y:S01]  /*32c0*/  FFMA R30, R30, UR6, -R4.reuse ;  /* 0x000000061e1e7c23 */ /* 0x100fe20008000804 */
[----:B------:R-:W-:Y:S01]  /*32d0*/  ULDC UR6, c[0x0][0x604] ;  /* 0x0001810000067ab9 */ /* 0x000fe20000000800 */
[----:B------:R-:W-:Y:S01]  /*32e0*/  FSETP.GEU.AND P5, PT, R65, -126, PT ;  /* 0xc2fc00004100780b */ /* 0x000fe20003fae000 */
[--C-:B------:R-:W-:Y:S01]  /*32f0*/  FFMA R31, R31, UR6, -R4.reuse ;  /* 0x000000061f1f7c23 */ /* 0x100fe20008000804 */
[----:B------:R-:W-:Y:S01]  /*3300*/  ULDC UR6, c[0x0][0x604] ;  /* 0x0001810000067ab9 */ /* 0x000fe20000000800 */
        /* <DEDUP_REMOVED lines=15> */
[----:B------:R-:W-:Y:S01]  /*3400*/  ULDC UR6, c[0x0][0x604] ;  /* 0x0001810000067ab9 */ /* 0x000fe20000000800 */
[----:B------:R-:W-:Y:S01]  /*3410*/  @!P6 FMUL R56, R56, 0.5 ;  /* 0x3f0000003838e820 */ /* 0x000fe20000400000 */
        /* <DEDUP_REMOVED lines=14> */
[--C-:B------:R-:W-:Y:S01]  /*3500*/  FFMA R47, R47, UR6, -R4.reuse ;  /* 0x000000062f2f7c23 */ /* 0x100fe20008000804 */
        /* <DEDUP_REMOVED lines=11> */
[----:B------:R-:W-:Y:S01]  /*35c0*/  FFMA R54, R54, UR6, -R4 ;  /* 0x0000000636367c23 */ /* 0x000fe20008000804 */
[----:B------:R-:W-:Y:S01]  /*35d0*/  FSETP.GEU.AND P5, PT, R77, -126, PT ;  /* 0xc2fc00004d00780b */ /* 0x000fe20003fae000 */
[----:B------:R-:W-:-:S02]  /*35e0*/  ULDC UR6, c[0x0][0x604] ;  /* 0x0001810000067ab9 */ /* 0x000fc40000000800 */
[--C-:B------:R-:W-:Y:S01]  /*35f0*/  FFMA R55, R55, UR6, -R4.reuse ;  /* 0x0000000637377c23 */ /* 0x100fe20008000804 */
[----:B------:R-:W2:Y:S01]  /*3600*/  MUFU.EX2 R7, R64 ;  /* 0x0000004000077308 */ /* 0x000ea20000000800 */
[----:B---3--:R-:W-:Y:S01]  /*3610*/  @!P6 FMUL R3, R3, R3 ;  /* 0x000000030303e220 */ /* 0x008fe20000400000 */
[----:B------:R-:W-:Y:S01]  /*3620*/  FSETP.GEU.AND P6, PT, R68, -126, PT ;  /* 0xc2fc00004400780b */ /* 0x000fe20003fce000 */
[----:B------:R-:W-:Y:S01]  /*3630*/  ULDC UR6, c[0x0][0x604] ;  /* 0x0001810000067ab9 */ /* 0x000fe20000000800 */
[----:B------:R-:W-:Y:S01]  /*3640*/  @!P2 FMUL R72, R72, 0.5 ;  /* 0x3f0000004848a820 */ /* 0x000fe20000400000 */
[--C-:B------:R-:W-:Y:S01]  /*3650*/  FFMA R58, R58, UR6, -R4.reuse ;  /* 0x000000063a3a7c23 */ /* 0x100fe20008000804 */
[----:B------:R-:W-:Y:S01]  /*3660*/  ULDC UR6, c[0x0][0x604] ;  /* 0x0001810000067ab9 */ /* 0x000fe20000000800 */
[----:B------:R-:W-:Y:S01]  /*3670*/  FADD R19, R180, R3 ;  /* 0x00000003b4137221 */ /* 0x000fe20000000000 */
        /* <DEDUP_REMOVED lines=11> */
[--C-:B------:R-:W-:Y:S01]  /*3730*/  FFMA R63, R63, UR6, -R4.reuse ;  /* 0x000000063f3f7c23 */ /* 0x100fe20008000804 */
[----:B------:R-:W1:Y:S01]  /*3740*/  MUFU.EX2 R11, R72 ;  /* 0x00000048000b7308 */ /* 0x000e620000000800 */
[----:B------:R-:W-:Y:S01]  /*3750*/  ULDC UR6, c[0x0][0x604] ;  /* 0x0001810000067ab9 */ /* 0x000fe20000000800 */
[----:B------:R-:W-:Y:S01]  /*3760*/  FADD R20, R176, R7 ;  /* 0x00000007b0147221 */ /* 0x000fe20000000000 */
[----:B------:R-:W-:Y:S01]  /*3770*/  @!P3 FMUL R73, R73, 0.5 ;  /* 0x3f0000004949b820 */ /* 0x000fe20000400000 */
[--C-:B------:R-:W-:Y:S01]  /*3780*/  FFMA R66, R66, UR6, -R4.reuse ;  /* 0x0000000642427c23 */ /* 0x100fe20008000804 */
[----:B---3--:R-:W-:Y:S01]  /*3790*/  @!P1 FMUL R162, R162, R162 ;  /* 0x000000a2a2a29220 */ /* 0x008fe20000400000 */
[----:B------:R-:W-:Y:S01]  /*37a0*/  FSETP.GEU.AND P1, PT, R81, -126, PT ;  /* 0xc2fc00005100780b */ /* 0x000fe20003f2e000 */
[----:B------:R-:W-:Y:S01]  /*37b0*/  ULDC UR6, c[0x0][0x604] ;  /* 0x0001810000067ab9 */ /* 0x000fe20000000800 */
[----:B------:R-:W2:Y:S01]  /*37c0*/  MUFU.EX2 R158, R77 ;  /* 0x0000004d009e7308 */ /* 0x000ea20000000800 */
[--C-:B------:R-:W-:Y:S01]  /*37d0*/  FFMA R67, R67, UR6, -R4.reuse ;  /* 0x0000000643437c23 */ /* 0x100fe20008000804 */
[----:B------:R-:W-:Y:S01]  /*37e0*/  ULDC UR6, c[0x0][0x604] ;  /* 0x0001810000067ab9 */ /* 0x000fe20000000800 */
[----:B------:R-:W-:Y:S01]  /*37f0*/  @!P4 FMUL R76, R76, 0.5 ;  /* 0x3f0000004c4cc820 */ /* 0x000fe20000400000 */
[--C-:B------:R-:W-:Y:S01]  /*3800*/  FFMA R70, R70, UR6, -R4.reuse ;  /* 0x0000000646467c23 */ /* 0x100fe20008000804 */
[----:B------:R-:W-:Y:S01]  /*3810*/  ULDC UR6, c[0x0][0x604] ;  /* 0x0001810000067ab9 */ /* 0x000fe20000000800 */
[----:B------:R-:W-:Y:S01]  /*3820*/  F2FP.F16.F32.PACK_AB R180, R25, R180 ;  /* 0x000000b419b4723e */ /* 0x000fe200000000ff */
[--C-:B------:R-:W-:Y:S01]  /*3830*/  FFMA R71, R71, UR6, -R4.reuse ;  /* 0x0000000647477c23 */ /* 0x100fe20008000804 */
[----:B------:R-:W3:Y:S01]  /*3840*/  MUFU.EX2 R9, R68 ;  /* 0x0000004400097308 */ /* 0x000ee20000000800 */
[----:B------:R-:W-:Y:S01]  /*3850*/  ULDC UR6, c[0x0][0x604] ;  /* 0x0001810000067ab9 */ /* 0x000fe20000000800 */
[----:B-1----:R-:W-:Y:S01]  /*3860*/  @!P2 FMUL R11, R11, R11 ;  /* 0x0000000b0b0ba220 */ /* 0x002fe20000400000 */
[----:B------:R-:W-:Y:S01]  /*3870*/  @!P1 FMUL R81, R81, 0.5 ;  /* 0x3f00000051519820 */ /* 0x000fe20000400000 */
[--C-:B------:R-:W-:Y:S01]  /*3880*/  FFMA R74, R74, UR6, -R4.reuse ;  /* 0x000000064a4a7c23 */ /* 0x100fe20008000804 */
[----:B------:R-:W-:Y:S01]  /*3890*/  ULDC UR6, c[0x0][0x604] ;  /* 0x0001810000067ab9 */ /* 0x000fe20000000800 */
[----:B------:R-:W-:Y:S01]  /*38a0*/  FSETP.GEU.AND P2, PT, R84, -126, PT ;  /* 0xc2fc00005400780b */ /* 0x000fe20003f4e000 */
[--C-:B------:R-:W-:Y:S01]  /*38b0*/  FFMA R75, R75, UR6, -R4.reuse ;  /* 0x000000064b4b7c23 */ /* 0x100fe20008000804 */
[----:B------:R-:W1:Y:S01]  /*38c0*/  MUFU.EX2 R156, R73 ;  /* 0x00000049009c7308 */ /* 0x000e620000000800 */
[----:B------:R-:W-:Y:S01]  /*38d0*/  ULDC UR6, c[0x0][0x604] ;  /* 0x0001810000067ab9 */ /* 0x000fe20000000800 */
[----:B--2---:R-:W-:Y:S01]  /*38e0*/  @!P5 FMUL R158, R158, R158 ;  /* 0x0000009e9e9ed220 */ /* 0x004fe20000400000 */
[----:B------:R-:W-:Y:S01]  /*38f0*/  FSETP.GEU.AND P5, PT, R27, -126, PT ;  /* 0xc2fc00001b00780b */ /* 0x000fe20003fae000 */
[--C-:B------:R-:W-:Y:S01]  /*3900*/  FFMA R78, R78, UR6, -R4.reuse ;  /* 0x000000064e4e7c23 */ /* 0x100fe20008000804 */
[----:B------:R-:W-:Y:S01]  /*3910*/  ULDC UR6, c[0x0][0x604] ;  /* 0x0001810000067ab9 */ /* 0x000fe20000000800 */
[----:B------:R-:W-:Y:S01]  /*3920*/  FADD R24, R172, R11 ;  /* 0x0000000bac187221 */ /* 0x000fe20000000000 */
[--C-:B------:R-:W-:Y:S01]  /*3930*/  FFMA R79, R79, UR6, -R4.reuse ;  /* 0x000000064f4f7c23 */ /* 0x100fe20008000804 */
[----:B------:R-:W2:Y:S01]  /*3940*/  MUFU.EX2 R13, R76 ;  /* 0x0000004c000d7308 */ /* 0x000ea20000000800 */
[----:B---3--:R-:W-:Y:S01]  /*3950*/  @!P6 FMUL R9, R9, R9 ;  /* 0x000000090909e220 */ /* 0x008fe20000400000 */
[----:B------:R-:W-:Y:S01]  /*3960*/  FSETP.GEU.AND P6, PT, R80, -126, PT ;  /* 0xc2fc00005000780b */ /* 0x000fe20003fce000 */
[----:B------:R-:W-:Y:S01]  /*3970*/  ULDC UR6, c[0x0][0x604] ;  /* 0x0001810000067ab9 */ /* 0x000fe20000000800 */
[----:B------:R-:W-:Y:S01]  /*3980*/  @!P2 FMUL R84, R84, 0.5 ;  /* 0x3f0000005454a820 */ /* 0x000fe20000400000 */
[----:B------:R-:W-:Y:S01]  /*3990*/  FFMA R82, R82, UR6, -R4 ;  /* 0x0000000652527c23 */ /* 0x000fe20008000804 */
        /* <DEDUP_REMOVED lines=15> */
[----:B------:R-:W-:Y:S01]  /*3a90*/  FADD R19, R25, R164 ;  /* 0x000000a419137221 */ /* 0x000fe20000000000 */
[----:B------:R-:W-:Y:S01]  /*3aa0*/  FADD R24, R41, R156 ;  /* 0x0000009c29187221 */ /* 0x000fe20000000000 */
[----:B------:R-:W-:Y:S01]  /*3ab0*/  @!P3 FMUL R6, R6, 0.5 ;  /* 0x3f0000000606b820 */ /* 0x000fe20000400000 */
[----:B------:R-:W-:Y:S01]  /*3ac0*/  F2FP.F16.F32.PACK_AB R176, R33, R176 ;  /* 0x000000b021b0723e */ /* 0x000fe200000000ff */
[----:B---3--:R-:W-:Y:S01]  /*3ad0*/  @!P1 FMUL R152, R152, R152 ;  /* 0x0000009898989220 */ /* 0x008fe20000400000 */
[----:B------:R-:W-:Y:S01]  /*3ae0*/  FSETP.GEU.AND P1, PT, R31, -126, PT ;  /* 0xc2fc00001f00780b */ /* 0x000fe20003f2e000 */
[----:B------:R2:W3:Y:S01]  /*3af0*/  MUFU.EX2 R4, R27 ;  /* 0x0000001b00047308 */ /* 0x0004e20000000800 */
[----:B------:R-:W-:-:S02]  /*3b00*/  F2FP.F16.F32.PACK_AB R172, R41, R172 ;  /* 0x000000ac29ac723e */ /* 0x000fc400000000ff */
[----:B------:R-:W-:Y:S01]  /*3b10*/  F2FP.F16.F32.PACK_AB R164, R164, R3 ;  /* 0x00000003a4a4723e */ /* 0x000fe200000000ff */
[----:B------:R-:W-:Y:S01]  /*3b20*/  @!P4 FMUL R26, R26, 0.5 ;  /* 0x3f0000001a1ac820 */ /* 0x000fe20000400000 */
[----:B------:R-:W-:-:S03]  /*3b30*/  F2FP.F16.F32.PACK_AB R156, R156, R11 ;  /* 0x0000000b9c9c723e */ /* 0x000fc600000000ff */
[----:B------:R-:W4:Y:S01]  /*3b40*/  MUFU.EX2 R15, R80 ;  /* 0x00000050000f7308 */ /* 0x000f220000000800 */
[----:B-1----:R-:W-:Y:S01]  /*3b50*/  @!P2 FMUL R17, R17, R17 ;  /* 0x000000111111a220 */ /* 0x002fe20000400000 */
[----:B------:R-:W-:Y:S01]  /*3b60*/  FSETP.GEU.AND P2, PT, R34, -126, PT ;  /* 0xc2fc00002200780b */ /* 0x000fe20003f4e000 */
[----:B--2---:R-:W-:Y:S01]  /*3b70*/  FADD R27, R174, R13 ;  /* 0x0000000dae1b7221 */ /* 0x004fe20000000000 */
[----:B------:R-:W-:Y:S01]  /*3b80*/  @!P1 FMUL R31, R31, 0.5 ;  /* 0x3f0000001f1f9820 */ /* 0x000fe20000400000 */
[----:B------:R-:W-:-:S03]  /*3b90*/  F2FP.F16.F32.PACK_AB R174, R45, R174 ;  /* 0x000000ae2dae723e */ /* 0x000fc600000000ff */
[----:B------:R1:W2:Y:S01]  /*3ba0*/  MUFU.EX2 R181, R26 ;  /* 0x0000001a00b57308 */ /* 0x0002a20000000800 */
[----:B---3--:R-:W-:Y:S01]  /*3bb0*/  @!P5 FMUL R4, R4, R4 ;  /* 0x000000040404d220 */ /* 0x008fe20000400000 */
[----:B------:R-:W-:-:S05]  /*3bc0*/  FSETP.GEU.AND P5, PT, R39, -126, PT ;  /* 0xc2fc00002700780b */ /* 0x000fca0003fae000 */
[----:B------:R-:W-:Y:S01]  /*3bd0*/  @!P2 FMUL R34, R34, 0.5 ;  /* 0x3f0000002222a820 */ /* 0x000fe20000400000 */
[----:B------:R-:W3:Y:S01]  /*3be0*/  MUFU.EX2 R154, R6 ;  /* 0x00000006009a7308 */ /* 0x000ee20000000800 */
[----:B----4-:R-:W-:Y:S01]  /*3bf0*/  @!P6 FMUL R15, R15, R15 ;  /* 0x0000000f0f0fe220 */ /* 0x010fe20000400000 */
[----:B------:R-:W-:Y:S01]  /*3c00*/  FSETP.GEU.AND P6, PT, R30, -126, PT ;  /* 0xc2fc00001e00780b */ /* 0x000fe20003fce000 */
[C---:B-1----:R-:W-:Y:S02]  /*3c10*/  FADD R26, R49.reuse, R152 ;  /* 0x00000098311a7221 */ /* 0x042fe40000000000 */
[----:B------:R-:W-:Y:S01]  /*3c20*/  FADD R21, R168, R15 ;  /* 0x0000000fa8157221 */ /* 0x000fe20000000000 */
[----:B------:R-:W-:Y:S01]  /*3c30*/  F2FP.F16.F32.PACK_AB R168, R49, R168 ;  /* 0x000000a831a8723e */ /* 0x000fe200000000ff */
[----:B------:R-:W-:Y:S01]  /*3c40*/  @!P5 FMUL R39, R39, 0.5 ;  /* 0x3f0000002727d820 */ /* 0x000fe20000400000 */
[----:B------:R-:W1:Y:S01]  /*3c50*/  MUFU.EX2 R6, R31 ;  /* 0x0000001f00067308 */ /* 0x000e620000000800 */
[----:B--2---:R-:W-:Y:S01]  /*3c60*/  @!P4 FMUL R181, R181, R181 ;  /* 0x000000b5b5b5c220 */ /* 0x004fe20000400000 */
[----:B------:R-:W-:-:S02]  /*3c70*/  FSETP.GEU.AND P4, PT, R38, -126, PT ;  /* 0xc2fc00002600780b */ /* 0x000fc40003f8e000 */
[----:B------:R-:W-:-:S03]  /*3c80*/  F2FP.F16.F32.PACK_AB R152, R152, R15 ;  /* 0x0000000f9898723e */ /* 0x000fc600000000ff */
[----:B------:R-:W-:Y:S01]  /*3c90*/  @!P6 FMUL R30, R30, 0.5 ;  /* 0x3f0000001e1ee820 */ /* 0x000fe20000400000 */
[----:B------:R-:W2:Y:S01]  /*3ca0*/  MUFU.EX2 R177, R34 ;  /* 0x0000002200b17308 */ /* 0x000ea20000000800 */
[----:B---3--:R-:W-:Y:S01]  /*3cb0*/  @!P3 FMUL R154, R154, R154 ;  /* 0x0000009a9a9ab220 */ /* 0x008fe20000400000 */
[----:B------:R-:W-:-:S05]  /*3cc0*/  FSETP.GEU.AND P3, PT, R35, -126, PT ;  /* 0xc2fc00002300780b */ /* 0x000fca0003f6e000 */
[----:B------:R-:W-:Y:S01]  /*3cd0*/  @!P4 FMUL R38, R38, 0.5 ;  /* 0x3f0000002626c820 */ /* 0x000fe20000400000 */
[----:B------:R-:W3:Y:S01]  /*3ce0*/  MUFU.EX2 R10, R39 ;  /* 0x00000027000a7308 */ /* 0x000ee20000000800 */
[----:B-1----:R-:W-:Y:S01]  /*3cf0*/  @!P1 FMUL R6, R6, R6 ;  /* 0x0000000606069220 */ /* 0x002fe20000400000 */
[----:B------:R-:W-:-:S05]  /*3d00*/  FSETP.GEU.AND P1, PT, R43, -126, PT ;  /* 0xc2fc00002b00780b */ /* 0x000fca0003f2e000 */
[----:B------:R-:W-:Y:S01]  /*3d10*/  @!P3 FMUL R35, R35, 0.5 ;  /* 0x3f0000002323b820 */ /* 0x000fe20000400000 */
[----:B------:R1:W4:Y:S01]  /*3d20*/  MUFU.EX2 R183, R30 ;  /* 0x0000001e00b77308 */ /* 0x0003220000000800 */
[----:B--2---:R-:W-:Y:S01]  /*3d30*/  @!P2 FMUL R177, R177, R177 ;  /* 0x000000b1b1b1a220 */ /* 0x004fe20000400000 */
[----:B------:R-:W-:-:S05]  /*3d40*/  FSETP.GEU.AND P2, PT, R46, -126, PT ;  /* 0xc2fc00002e00780b */ /* 0x000fca0003f4e000 */
[----:B------:R-:W-:Y:S01]  /*3d50*/  @!P1 FMUL R43, R43, 0.5 ;  /* 0x3f0000002b2b9820 */ /* 0x000fe20000400000 */
[----:B------:R-:W2:Y:S01]  /*3d60*/  MUFU.EX2 R179, R38 ;  /* 0x0000002600b37308 */ /* 0x000ea20000000800 */
[----:B---3--:R-:W-:Y:S01]  /*3d70*/  @!P5 FMUL R10, R10, R10 ;  /* 0x0000000a0a0ad220 */ /* 0x008fe20000400000 */
[----:B------:R-:W-:Y:S01]  /*3d80*/  FSETP.GEU.AND P5, PT, R51, -126, PT ;  /* 0xc2fc00003300780b */ /* 0x000fe20003fae000 */
[----:B-1----:R-:W-:Y:S01]  /*3d90*/  FADD R30, R19, R24 ;  /* 0x00000018131e7221 */ /* 0x002fe20000000000 */
[----:B------:R-:W-:Y:S01]  /*3da0*/  FADD R19, R29, R166 ;  /* 0x000000a61d137221 */ /* 0x000fe20000000000 */
[----:B------:R-:W-:Y:S01]  /*3db0*/  FADD R24, R45, R158 ;  /* 0x0000009e2d187221 */ /* 0x000fe20000000000 */
[----:B------:R-:W-:Y:S01]  /*3dc0*/  F2FP.F16.F32.PACK_AB R166, R166, R5 ;  /* 0x00000005a6a6723e */ /* 0x000fe200000000ff */
[----:B------:R-:W-:Y:S01]  /*3dd0*/  @!P2 FMUL R46, R46, 0.5 ;  /* 0x3f0000002e2ea820 */ /* 0x000fe20000400000 */
[----:B------:R-:W1:Y:S01]  /*3de0*/  MUFU.EX2 R12, R43 ;  /* 0x0000002b000c7308 */ /* 0x000e620000000800 */
[----:B----4-:R-:W-:Y:S01]  /*3df0*/  @!P6 FMUL R183, R183, R183 ;  /* 0x000000b7b7b7e220 */ /* 0x010fe20000400000 */
[----:B------:R-:W-:Y:S01]  /*3e00*/  FSETP.GEU.AND P6, PT, R42, -126, PT ;  /* 0xc2fc00002a00780b */ /* 0x000fe20003fce000 */
[----:B------:R-:W-:Y:S01]  /*3e10*/  FADD R19, R19, R24 ;  /* 0x0000001813137221 */ /* 0x000fe20000000000 */
[----:B------:R-:W-:-:S03]  /*3e20*/  F2FP.F16.F32.PACK_AB R158, R158, R13 ;  /* 0x0000000d9e9e723e */ /* 0x000fc600000000ff */
[----:B------:R-:W-:Y:S01]  /*3e30*/  @!P5 FMUL R51, R51, 0.5 ;  /* 0x3f0000003333d820 */ /* 0x000fe20000400000 */
[----:B------:R-:W3:Y:S01]  /*3e40*/  MUFU.EX2 R175, R46 ;  /* 0x0000002e00af7308 */ /* 0x000ee20000000800 */
[----:B--2---:R-:W-:Y:S01]  /*3e50*/  @!P4 FMUL R179, R179, R179 ;  /* 0x000000b3b3b3c220 */ /* 0x004fe20000400000 */
[----:B------:R-:W-:-:S05]  /*3e60*/  FSETP.GEU.AND P4, PT, R50, -126, PT ;  /* 0xc2fc00003200780b */ /* 0x000fca0003f8e000 */
[----:B------:R-:W-:Y:S01]  /*3e70*/  @!P6 FMUL R42, R42, 0.5 ;  /* 0x3f0000002a2ae820 */ /* 0x000fe20000400000 */
[----:B------:R-:W2:Y:S01]  /*3e80*/  MUFU.EX2 R16, R51 ;  /* 0x0000003300107308 */ /* 0x000ea20000000800 */
[----:B-1----:R-:W-:Y:S01]  /*3e90*/  @!P1 FMUL R12, R12, R12 ;  /* 0x0000000c0c0c9220 */ /* 0x002fe20000400000 */
[----:B------:R-:W-:-:S05]  /*3ea0*/  FSETP.GEU.AND P1, PT, R55, -126, PT ;  /* 0xc2fc00003700780b */ /* 0x000fca0003f2e000 */
[----:B------:R-:W-:Y:S01]  /*3eb0*/  @!P4 FMUL R50, R50, 0.5 ;  /* 0x3f0000003232c820 */ /* 0x000fe20000400000 */
[----:B------:R1:W4:Y:S01]  /*3ec0*/  MUFU.EX2 R8, R35 ;  /* 0x0000002300087308 */ /* 0x0003220000000800 */
[----:B---3--:R-:W-:Y:S01]  /*3ed0*/  @!P2 FMUL R175, R175, R175 ;  /* 0x000000afafafa220 */ /* 0x008fe20000400000 */
[----:B------:R-:W-:-:S05]  /*3ee0*/  FSETP.GEU.AND P2, PT, R58, -126, PT ;  /* 0xc2fc00003a00780b */ /* 0x000fca0003f4e000 */
[----:B------:R-:W-:Y:S01]  /*3ef0*/  @!P1 FMUL R55, R55, 0.5 ;  /* 0x3f00000037379820 */ /* 0x000fe20000400000 */
[----:B------:R-:W3:Y:S01]  /*3f00*/  MUFU.EX2 R173, R42 ;  /* 0x0000002a00ad7308 */ /* 0x000ee20000000800 */
[----:B--2---:R-:W-:Y:S01]  /*3f10*/  @!P5 FMUL R16, R16, R16 ;  /* 0x000000101010d220 */ /* 0x004fe20000400000 */
        /* <DEDUP_REMOVED lines=10> */
[----:B------:R-:W-:Y:S01]  /*3fc0*/  FADD R31, R20, R27 ;  /* 0x0000001b141f7221 */ /* 0x000fe20000000000 */
[----:B------:R-:W-:Y:S01]  /*3fd0*/  FADD R20, R178, R9 ;  /* 0x00000009b2147221 */ /* 0x000fe20000000000 */
[----:B------:R-:W-:Y:S01]  /*3fe0*/  FADD R27, R170, R17 ;  /* 0x00000011aa1b7221 */ /* 0x000fe20000000000 */
[----:B------:R-:W-:Y:S01]  /*3ff0*/  @!P5 FMUL R63, R63, 0.5 ;  /* 0x3f0000003f3fd820 */ /* 0x000fe20000400000 */
[----:B------:R-:W2:Y:S01]  /*4000*/  MUFU.EX2 R18, R55 ;  /* 0x0000003700127308 */ /* 0x000ea20000000800 */
[----:B---3--:R-:W-:Y:S01]  /*4010*/  @!P6 FMUL R173, R173, R173 ;  /* 0x000000adadade220 */ /* 0x008fe20000400000 */
[----:B------:R-:W-:Y:S01]  /*4020*/  FSETP.GEU.AND P6, PT, R54, -126, PT ;  /* 0xc2fc00003600780b */ /* 0x000fe20003fce000 */
[----:B------:R-:W-:Y:S01]  /*4030*/  FADD R21, R37, R162 ;  /* 0x000000a225157221 */ /* 0x000fe20000000000 */
[----:B------:R-:W-:Y:S01]  /*4040*/  FADD R26, R53, R154 ;  /* 0x0000009a351a7221 */ /* 0x000fe20000000000 */
[----:B------:R-:W-:Y:S01]  /*4050*/  FADD R20, R20, R27 ;  /* 0x0000001b14147221 */ /* 0x000fe20000000000 */
[----:B------:R-:W-:Y:S01]  /*4060*/  FADD R28, R28, R35 ;  /* 0x000000231c1c7221 */ /* 0x000fe20000000000 */
[----:B------:R-:W-:Y:S01]  /*4070*/  @!P3 FMUL R47, R47, 0.5 ;  /* 0x3f0000002f2fb820 */ /* 0x000fe20000400000 */
[----:B------:R-:W3:Y:S01]  /*4080*/  MUFU.EX2 R58, R58 ;  /* 0x0000003a003a7308 */ /* 0x000ee20000000800 */
[----:B-1----:R-:W-:Y:S01]  /*4090*/  @!P4 FMUL R169, R169, R169 ;  /* 0x000000a9a9a9c220 */ /* 0x002fe20000400000 */
[----:B------:R-:W-:Y:S01]  /*40a0*/  FSETP.GEU.AND P4, PT, R62, -126, PT ;  /* 0xc2fc00003e00780b */ /* 0x000fe20003f8e000 */
[----:B------:R-:W-:Y:S01]  /*40b0*/  FADD R26, R21, R26 ;  /* 0x0000001a151a7221 */ /* 0x000fe20000000000 */
[----:B------:R-:W-:Y:S01]  /*40c0*/  FADD R30, R30, R39 ;  /* 0x000000271e1e7221 */ /* 0x000fe20000000000 */
[----:B------:R-:W-:Y:S01]  /*40d0*/  FADD R31, R31, R20 ;  /* 0x000000141f1f7221 */ /* 0x000fe20000000000 */
[----:B------:R-:W-:Y:S01]  /*40e0*/  F2FP.F16.F32.PACK_AB R178, R37, R178 ;  /* 0x000000b225b2723e */ /* 0x000fe200000000ff */
[----:B------:R-:W-:Y:S01]  /*40f0*/  @!P6 FMUL R54, R54, 0.5 ;  /* 0x3f0000003636e820 */ /* 0x000fe20000400000 */
[----:B------:R-:W1:Y:S01]  /*4100*/  MUFU.EX2 R167, R63 ;  /* 0x0000003f00a77308 */ /* 0x000e620000000800 */
[----:B--2---:R-:W-:Y:S01]  /*4110*/  @!P1 FMUL R18, R18, R18 ;  /* 0x0000001212129220 */ /* 0x004fe20000400000 */
[----:B------:R-:W-:Y:S01]  /*4120*/  FSETP.GEU.AND P1, PT, R67, -126, PT ;  /* 0xc2fc00004300780b */ /* 0x000fe20003f2e000 */
[----:B------:R-:W-:Y:S01]  /*4130*/  FADD R19, R19, R26 ;  /* 0x0000001a13137221 */ /* 0x000fe20000000000 */
[----:B------:R-:W-:Y:S01]  /*4140*/  FADD R28, R28, R31 ;  /* 0x0000001f1c1c7221 */ /* 0x000fe20000000000 */
[----:B------:R-:W-:-:S02]  /*4150*/  F2FP.F16.F32.PACK_AB R170, R53, R170 ;  /* 0x000000aa35aa723e */ /* 0x000fc400000000ff */
[----:B------:R-:W-:Y:S01]  /*4160*/  @!P4 FMUL R62, R62, 0.5 ;  /* 0x3f0000003e3ec820 */ /* 0x000fe20000400000 */
[----:B------:R-:W2:Y:S01]  /*4170*/  MUFU.EX2 R14, R47 ;  /* 0x0000002f000e7308 */ /* 0x000ea20000000800 */
[----:B---3--:R-:W-:Y:S01]  /*4180*/  @!P2 FMUL R58, R58, R58 ;  /* 0x0000003a3a3aa220 */ /* 0x008fe20000400000 */
[----:B------:R-:W-:Y:S01]  /*4190*/  FSETP.GEU.AND P2, PT, R74, -126, PT ;  /* 0xc2fc00004a00780b */ /* 0x000fe20003f4e000 */
[----:B------:R-:W-:Y:S01]  /*41a0*/  FADD R19, R30, R19 ;  /* 0x000000131e137221 */ /* 0x000fe20000000000 */
[----:B------:R-:W-:Y:S01]  /*41b0*/  F2FP.F16.F32.PACK_AB R160, R160, R7 ;  /* 0x00000007a0a0723e */ /* 0x000fe200000000ff */
[----:B------:R-:W-:Y:S01]  /*41c0*/  FADD R21, R181, R58 ;  /* 0x0000003ab5157221 */ /* 0x000fe20000000000 */
[----:B------:R-:W-:Y:S01]  /*41d0*/  F2FP.F16.F32.PACK_AB R162, R162, R9 ;  /* 0x00000009a2a2723e */ /* 0x000fe200000000ff */
[----:B------:R-:W-:Y:S01]  /*41e0*/  @!P1 FMUL R67, R67, 0.5 ;  /* 0x3f00000043439820 */ /* 0x000fe20000400000 */
[----:B------:R-:W3:Y:S01]  /*41f0*/  MUFU.EX2 R171, R54 ;  /* 0x0000003600ab7308 */ /* 0x000ee20000000800 */
[----:B-1----:R-:W-:Y:S01]  /*4200*/  @!P5 FMUL R167, R167, R167 ;  /* 0x000000a7a7a7d220 */ /* 0x002fe20000400000 */
[----:B------:R-:W-:Y:S01]  /*4210*/  FSETP.GEU.AND P5, PT, R82, -126, PT ;  /* 0xc2fc00005200780b */ /* 0x000fe20003fae000 */
[----:B------:R-:W-:Y:S01]  /*4220*/  FADD R222, R28, R19 ;  /* 0x000000131cde7221 */ /* 0x000fe20000000000 */
[----:B------:R-:W-:-:S02]  /*4230*/  F2FP.F16.F32.PACK_AB R154, R154, R17 ;  /* 0x000000119a9a723e */ /* 0x000fc400000000ff */
[----:B------:R-:W-:Y:S01]  /*4240*/  F2FP.F16.F32.PACK_AB R181, R4, R181 ;  /* 0x000000b504b5723e */ /* 0x000fe200000000ff */
[----:B------:R-:W-:Y:S01]  /*4250*/  @!P2 FMUL R74, R74, 0.5 ;  /* 0x3f0000004a4aa820 */ /* 0x000fe20000400000 */
[----:B------:R-:W1:Y:S01]  /*4260*/  MUFU.EX2 R62, R62 ;  /* 0x0000003e003e7308 */ /* 0x000e620000000800 */
[----:B--2---:R-:W-:Y:S01]  /*4270*/  @!P3 FMUL R14, R14, R14 ;  /* 0x0000000e0e0eb220 */ /* 0x004fe20000400000 */
[----:B------:R-:W-:-:S05]  /*4280*/  FSETP.GEU.AND P3, PT, R59, -126, PT ;  /* 0xc2fc00003b00780b */ /* 0x000fca0003f6e000 */
        /* <DEDUP_REMOVED lines=9> */
[----:B------:R-:W1:Y:S01]  /*4320*/  MUFU.EX2 R165, R59 ;  /* 0x0000003b00a57308 */ /* 0x000e620000000800 */
[----:B--2---:R-:W-:Y:S01]  /*4330*/  @!P1 FMUL R161, R161, R161 ;  /* 0x000000a1a1a19220 */ /* 0x004fe20000400000 */
[----:B------:R-:W-:-:S03]  /*4340*/  FSETP.GEU.AND P1, PT, R83, -126, PT ;  /* 0xc2fc00005300780b */ /* 0x000fc60003f2e000 */
[----:B------:R-:W-:Y:S02]  /*4350*/  FADD R32, R8, R161 ;  /* 0x000000a108207221 */ /* 0x000fe40000000000 */
[----:B------:R-:W-:Y:S01]  /*4360*/  @!P4 FMUL R75, R75, 0.5 ;  /* 0x3f0000004b4bc820 */ /* 0x000fe20000400000 */
[----:B------:R-:W2:Y:S01]  /*4370*/  MUFU.EX2 R82, R82 ;  /* 0x0000005200527308 */ /* 0x000ea20000000800 */
[----:B---3--:R-:W-:Y:S01]  /*4380*/  @!P2 FMUL R74, R74, R74 ;  /* 0x0000004a4a4aa220 */ /* 0x008fe20000400000 */
[----:B------:R-:W-:-:S03]  /*4390*/  FSETP.GEU.AND P2, PT, R78, -126, PT ;  /* 0xc2fc00004e00780b */ /* 0x000fc60003f4e000 */
[----:B------:R-:W-:Y:S01]  /*43a0*/  FADD R34, R173, R74 ;  /* 0x0000004aad227221 */ /* 0x000fe20000000000 */
[----:B------:R-:W-:Y:S01]  /*43b0*/  F2FP.F16.F32.PACK_AB R173, R12, R173 ;  /* 0x000000ad0cad723e */ /* 0x000fe200000000ff */
        /* <DEDUP_REMOVED lines=11> */
[----:B------:R-:W-:-:S02]  /*4470*/  FSETP.GEU.AND P5, PT, R0, -126, PT ;  /* 0xc2fc00000000780b */ /* 0x000fc40003fae000 */
[----:B------:R-:W-:Y:S01]  /*4480*/  F2FP.F16.F32.PACK_AB R165, R165, R58 ;  /* 0x0000003aa5a5723e */ /* 0x000fe200000000ff */
[----:B------:R-:W-:Y:S01]  /*4490*/  FADD R36, R169, R82 ;  /* 0x00000052a9247221 */ /* 0x000fe20000000000 */
[----:B------:R-:W-:Y:S01]  /*44a0*/  F2FP.F16.F32.PACK_AB R169, R16, R169 ;  /* 0x000000a910a9723e */ /* 0x000fe200000000ff */
        /* <DEDUP_REMOVED lines=11> */
[----:B------:R-:W-:Y:S01]  /*4560*/  F2FP.F16.F32.PACK_AB R161, R161, R66 ;  /* 0x00000042a1a1723e */ /* 0x000fe200000000ff */
        /* <DEDUP_REMOVED lines=13> */
[----:B------:R-:W-:Y:S01]  /*4640*/  FADD R55, R32, R47 ;  /* 0x0000002f20377221 */ /* 0x000fe20000000000 */
[----:B------:R-:W-:-:S02]  /*4650*/  F2FP.F16.F32.PACK_AB R167, R167, R62 ;  /* 0x0000003ea7a7723e */ /* 0x000fc400000000ff */
[----:B------:R-:W-:Y:S01]  /*4660*/  FADD R27, R179, R70 ;  /* 0x00000046b31b7221 */ /* 0x000fe20000000000 */
[----:B------:R-:W-:Y:S01]  /*4670*/  FADD R40, R40, R55 ;  /* 0x0000003728287221 */ /* 0x000fe20000000000 */
[----:B------:R-:W-:Y:S01]  /*4680*/  @!P1 FMUL R87, R87, 0.5 ;  /* 0x3f00000057579820 */ /* 0x000fe20000400000 */
[----:B------:R-:W3:Y:S01]  /*4690*/  MUFU.EX2 R159, R79 ;  /* 0x0000004f009f7308 */ /* 0x000ee20000000800 */
[----:B-1----:R-:W-:Y:S01]  /*46a0*/  @!P2 FMUL R78, R78, R78 ;  /* 0x0000004e4e4ea220 */ /* 0x002fe20000400000 */
[----:B------:R-:W-:Y:S02]  /*46b0*/  F2FP.F16.F32.PACK_AB R179, R10, R179 ;  /* 0x000000b30ab3723e */ /* 0x000fe400000000ff */
[----:B------:R-:W-:Y:S01]  /*46c0*/  F2FP.F16.F32.PACK_AB R153, R153, R82 ;  /* 0x000000529999723e */ /* 0x000fe200000000ff */
[----:B------:R-:W-:Y:S01]  /*46d0*/  FADD R34, R175, R78 ;  /* 0x0000004eaf227221 */ /* 0x000fe20000000000 */
[----:B------:R-:W-:Y:S02]  /*46e0*/  F2FP.F16.F32.PACK_AB R175, R14, R175 ;  /* 0x000000af0eaf723e */ /* 0x000fe400000000ff */
[----:B------:R-:W1:Y:S01]  /*46f0*/  MUFU.EX2 R0, R0 ;  /* 0x0000000000007308 */ /* 0x000e620000000800 */
[----:B--2---:R-:W-:Y:S01]  /*4700*/  @!P6 FMUL R163, R163, R163 ;  /* 0x000000a3a3a3e220 */ /* 0x004fe20000400000 */
[----:B------:R-:W-:-:S03]  /*4710*/  FADD R21, R21, R34 ;  /* 0x0000002215157221 */ /* 0x000fc60000000000 */
[----:B------:R-:W-:Y:S01]  /*4720*/  FADD R32, R10, R163 ;  /* 0x000000a30a207221 */ /* 0x000fe20000000000 */
[----:B------:R-:W-:Y:S02]  /*4730*/  F2FP.F16.F32.PACK_AB R163, R163, R70 ;  /* 0x00000046a3a3723e */ /* 0x000fe400000000ff */
[----:B------:R-:W2:Y:S01]  /*4740*/  MUFU.EX2 R155, R87 ;  /* 0x00000057009b7308 */ /* 0x000ea20000000800 */
[----:B---3--:R-:W-:-:S04]  /*4750*/  @!P4 FMUL R159, R159, R159 ;  /* 0x0000009f9f9fc220 */ /* 0x008fc80000400000 */
[----:B------:R-:W-:Y:S01]  /*4760*/  FADD R43, R14, R159 ;  /* 0x0000009f0e2b7221 */ /* 0x000fe20000000000 */
[----:B------:R-:W-:Y:S01]  /*4770*/  F2FP.F16.F32.PACK_AB R159, R159, R78 ;  /* 0x0000004e9f9f723e */ /* 0x000fe200000000ff */
[----:B-1----:R-:W-:Y:S02]  /*4780*/  @!P5 FMUL R0, R0, R0 ;  /* 0x000000000000d220 */ /* 0x002fe40000400000 */
[----:B------:R-:W-:Y:S02]  /*4790*/  FADD R24, R24, R43 ;  /* 0x0000002b18187221 */ /* 0x000fe40000000000 */
[----:B------:R-:W-:Y:S01]  /*47a0*/  FADD R36, R171, R0 ;  /* 0x00000000ab247221 */ /* 0x000fe20000000000 */
[----:B------:R-:W-:Y:S01]  /*47b0*/  F2FP.F16.F32.PACK_AB R171, R18, R171 ;  /* 0x000000ab12ab723e */ /* 0x000fe200000000ff */
[----:B--2---:R-:W-:Y:S02]  /*47c0*/  @!P1 FMUL R155, R155, R155 ;  /* 0x0000009b9b9b9220 */ /* 0x004fe40000400000 */
[----:B------:R-:W-:-:S02]  /*47d0*/  FADD R36, R27, R36 ;  /* 0x000000241b247221 */ /* 0x000fc40000000000 */
[----:B------:R-:W-:Y:S02]  /*47e0*/  FADD R47, R18, R155 ;  /* 0x0000009b122f7221 */ /* 0x000fe40000000000 */
[----:B------:R-:W-:Y:S02]  /*47f0*/  FADD R21, R21, R36 ;  /* 0x0000002415157221 */ /* 0x000fe40000000000 */
[----:B------:R-:W-:Y:S02]  /*4800*/  FADD R47, R32, R47 ;  /* 0x0000002f202f7221 */ /* 0x000fe40000000000 */
[----:B------:R-:W-:Y:S02]  /*4810*/  FADD R21, R38, R21 ;  /* 0x0000001526157221 */ /* 0x000fe40000000000 */
[----:B------:R-:W-:-:S04]  /*4820*/  FADD R47, R24, R47 ;  /* 0x0000002f182f7221 */ /* 0x000fc80000000000 */
[----:B------:R-:W-:-:S04]  /*4830*/  FADD R40, R40, R47 ;  /* 0x0000002f28287221 */ /* 0x000fc80000000000 */
[----:B------:R-:W-:Y:S01]  /*4840*/  FADD R221, R21, R40 ;  /* 0x0000002815dd7221 */ /* 0x000fe20000000000 */
[----:B------:R-:W-:Y:S06]  /*4850*/  @!P0 BRA `(.L_x_19) ;  /* 0x0000000000048947 */ /* 0x000fec0003800000 */
[----:B------:R-:W-:Y:S01]  /*4860*/  BPT.TRAP 0x1 ;  /* 0x000000040000795c */ /* 0x000fe20000300000 */
.L_x_19:
[----:B------:R-:W-:-:S13]  /*4870*/  R2UR UR6, R23 ;  /* 0x00000000170672ca */ /* 0x000fda00000e0000 */
[----:B------:R-:W1:Y:S01]  /*4880*/  SYNCS.PHASECHK.TRANS64.TRYWAIT P1, [UR6+0xc0008], R2 ;  /* 0x0c000802ff0075a7 */ /* 0x000e620008020146 */
[----:B------:R-:W-:-:S06]  /*4890*/  ULOP3.LUT UR6, UR60, 0x4000000, URZ, 0xfc, !UPT ;  /* 0x040000003c067892 */ /* 0x000fcc000f8efc3f */
[----:B------:R-:W-:Y:S01]  /*48a0*/  MOV R223, UR6 ;  /* 0x0000000600df7c02 */ /* 0x000fe20008000f00 */
[----:B-1----:R-:W-:Y:S06]  /*48b0*/  @!P1 BRA `(.L_x_20) ;  /* 0x0000022000c89947 */ /* 0x002fec0003800000 */
.L_x_120:
[----:B------:R-:W-:Y:S01]  /*48c0*/  R2UR UR14, R223 ;  /* 0x00000000df0e72ca */ /* 0x000fe200000e0000 */
[----:B------:R-:W-:Y:S01]  /*48d0*/  WARPGROUP.ARRIVE ;  /* 0x00000000000079c5 */ /* 0x000fe20000000000 */
[----:B------:R-:W-:Y:S01]  /*48e0*/  UMOV UR11, 0x40000040 ;  /* 0x40000040000b7882 */ /* 0x000fe20000000000 */
[----:B------:R-:W-:Y:S04]  /*48f0*/  STL [R1+0xcfc], R168 ;  /* 0x000cfca801007387 */ /* 0x000fe80000100800 */
[----:B------:R-:W-:Y:S04]  /*4900*/  STL [R1+0xcf8], R169 ;  /* 0x000cf8a901007387 */ /* 0x000fe80000100800 */
[----:B------:R-:W-:Y:S02]  /*4910*/  STL [R1+0xcf4], R170 ;  /* 0x000cf4aa01007387 */ /* 0x000fe40000100800 */
[----:B------:R-:W-:-:S02]  /*4920*/  UIADD3 UR6, UR14, 0x2000, URZ ;  /* 0x000020000e067890 */ /* 0x000fc4000fffe03f */
[----:B------:R-:W-:Y:S04]  /*4930*/  STL [R1+0xcf0], R171 ;  /* 0x000cf0ab01007387 */ /* 0x000fe80000100800 */
[----:B------:R-:W-:Y:S01]  /*4940*/  STL [R1+0x90c], R160 ;  /* 0x00090ca001007387 */ /* 0x000fe20000100800 */
[----:B------:R-:W-:Y:S01]  /*4950*/  UMOV UR10, UR6 ;  /* 0x00000006000a7c82 */ /* 0x000fe20008000000 */
[----:B------:R-:W-:Y:S01]  /*4960*/  UIADD3 UR6, UR14, 0x3000, URZ ;  /* 0x000030000e067890 */ /* 0x000fe2000fffe03f */
[----:B------:R-:W-:Y:S01]  /*4970*/  HGMMA.64x256x16.F32 R24, R180, gdesc[UR8].tnspB, RZ, !UPT, gsb0 ;  /* 0x43e00008b4187df0 */ /* 0x000fe2000c0008ff */
[----:B------:R-:W-:Y:S01]  /*4980*/  STL [R1+0x908], R161 ;  /* 0x000908a101007387 */ /* 0x000fe20000100800 */
[----:B------:R-:W-:-:S03]  /*4990*/  UMOV UR11, 0x40000040 ;  /* 0x40000040000b7882 */ /* 0x000fc60000000000 */
[----:B------:R-:W-:Y:S01]  /*49a0*/  STL [R1+0x904], R162 ;  /* 0x000904a201007387 */ /* 0x000fe20000100800 */
[----:B------:R-:W-:-:S03]  /*49b0*/  UMOV UR10, UR6 ;  /* 0x00000006000a7c82 */ /* 0x000fc60008000000 */
[----:B------:R-:W-:Y:S04]  /*49c0*/  STL [R1+0x900], R163 ;  /* 0x000900a301007387 */ /* 0x000fe80000100800 */
[----:B------:R-:W-:Y:S04]  /*49d0*/  STL [R1+0x504], R155 ;  /* 0x0005049b01007387 */ /* 0x000fe80000100800 */
[----:B------:R-:W-:Y:S04]  /*49e0*/  STL [R1+0x500], R0 ;  /* 0x0005000001007387 */ /* 0x000fe80000100800 */
[----:B------:R-:W-:Y:S04]  /*49f0*/  STL [R1+0x4fc], R152 ;  /* 0x0004fc9801007387 */ /* 0x000fe80000100800 */
[----:B------:R-:W-:Y:S04]  /*4a00*/  STL [R1+0x4f8], R153 ;  /* 0x0004f89901007387 */ /* 0x000fe80000100800 */
[----:B------:R-:W-:Y:S04]  /*4a10*/  STL [R1+0x4f4], R154 ;  /* 0x0004f49a01007387 */ /* 0x000fe80000100800 */
[----:B------:R2:W-:Y:S04]  /*4a20*/  STL [R1+0x4f0], R235 ;  /* 0x0004f0eb01007387 */ /* 0x0005e80000100800 */
        /* <DEDUP_REMOVED lines=11> */
[----:B------:R-:W-:Y:S04]  /*4ae0*/  STL [R1+0x4c0], R222 ;  /* 0x0004c0de01007387 */ /* 0x000fe80000100800 */
[----:B------:R-:W-:Y:S04]  /*4af0*/  STL [R1+0x4bc], R221 ;  /* 0x0004bcdd01007387 */ /* 0x000fe80000100800 */
[----:B------:R-:W-:Y:S04]  /*4b00*/  STL [R1+0x4b8], R216 ;  /* 0x0004b8d801007387 */ /* 0x000fe80000100800 */
[----:B------:R-:W-:Y:S04]  /*4b10*/  STL [R1+0x4b4], R23 ;  /* 0x0004b41701007387 */ /* 0x000fe80000100800 */
[----:B------:R-:W-:Y:S04]  /*4b20*/  STL [R1+0x4b0], R22 ;  /* 0x0004b01601007387 */ /* 0x000fe80000100800 */
[----:B------:R1:W-:Y:S01]  /*4b30*/  STL [R1+0x508], R223 ;  /* 0x000508df01007387 */ /* 0x0003e20000100800 */
[----:B------:R-:W-:-:S03]  /*4b40*/  WARPGROUP.DEPBAR.LE gsb0, 0x0 ;  /* 0x00008000000079c5 */ /* 0x000fc60000010000 */
[----:B------:R-:W-:Y:S01]  /*4b50*/  STL.64 [R1], R24 ;  /* 0x0000001801007387 */ /* 0x000fe20000100a00 */
[----:B--2---:R-:W-:Y:S01]  /*4b60*/  MOV R235, R65 ;  /* 0x0000004100eb7202 */ /* 0x004fe20000000f00 */
[----:B---3--:R-:W-:Y:S01]  /*4b70*/  IMAD.MOV.U32 R234, RZ, RZ, R66 ;  /* 0x000000ffffea7224 */ /* 0x008fe200078e0042 */
[----:B----4-:R-:W-:Y:S01]  /*4b80*/  MOV R233, R67 ;  /* 0x0000004300e97202 */ /* 0x010fe20000000f00 */
[----:B------:R-:W-:Y:S01]  /*4b90*/  STL.64 [R1+0x8], R26 ;  /* 0x0000081a01007387 */ /* 0x000fe20000100a00 */
[----:B-1----:R-:W-:Y:S01]  /*4ba0*/  MOV R232, R68 ;  /* 0x0000004400e87202 */ /* 0x002fe20000000f00 */
[----:B------:R-:W-:Y:S01]  /*4bb0*/  IMAD.MOV.U32 R231, RZ, RZ, R69 ;  /* 0x000000ffffe77224 */ /* 0x000fe200078e0045 */
[----:B------:R-:W-:Y:S01]  /*4bc0*/  MOV R230, R70 ;  /* 0x0000004600e67202 */ /* 0x000fe20000000f00 */
[----:B------:R-:W-:Y:S01]  /*4bd0*/  STL.64 [R1+0x10], R28 ;  /* 0x0000101c01007387 */ /* 0x000fe20000100a00 */
[----:B------:R-:W-:Y:S01]  /*4be0*/  MOV R229, R71 ;  /* 0x0000004700e57202 */ /* 0x000fe20000000f00 */
        /* <DEDUP_REMOVED lines=88> */
[----:B------:R1:W-:Y:S01]  /*5170*/  STL [R1+0xa0], R64 ;  /* 0x0000a04001007387 */ /* 0x0003e20000100800 */
[----:B------:R-:W-:-:S02]  /*5180*/  MOV R13, R139 ;  /* 0x0000008b000d7202 */ /* 0x000fc40000000f00 */
[----:B------:R-:W-:Y:S01]  /*5190*/  MOV R12, R140 ;  /* 0x0000008c000c7202 */ /* 0x000fe20000000f00 */
[----:B------:R-:W-:Y:S01]  /*51a0*/  STL.64 [R1+0x10c8], R174 ;  /* 0x0010c8ae01007387 */ /* 0x000fe20000100a00 */
[----:B------:R-:W-:Y:S02]  /*51b0*/  MOV R10, R142 ;  /* 0x0000008e000a7202 */ /* 0x000fe40000000f00 */
[----:B------:R-:W-:Y:S01]  /*51c0*/  MOV R9, R143 ;  /* 0x0000008f00097202 */ /* 0x000fe20000000f00 */
[----:B------:R-:W-:Y:S01]  /*51d0*/  STL.64 [R1+0x10c0], R172 ;  /* 0x0010c0ac01007387 */ /* 0x000fe20000100a00 */
[----:B------:R-:W-:Y:S02]  /*51e0*/  MOV R7, R145 ;  /* 0x0000009100077202 */ /* 0x000fe40000000f00 */
[----:B------:R-:W-:Y:S01]  /*51f0*/  MOV R6, R146 ;  /* 0x0000009200067202 */ /* 0x000fe20000000f00 */
[----:B------:R-:W-:Y:S01]  /*5200*/  STL.64 [R1+0x10b8], R166 ;  /* 0x0010b8a601007387 */ /* 0x000fe20000100a00 */
[----:B------:R-:W-:-:S02]  /*5210*/  MOV R4, R148 ;  /* 0x0000009400047202 */ /* 0x000fc40000000f00 */
[----:B------:R-:W-:Y:S01]  /*5220*/  MOV R3, R149 ;  /* 0x0000009500037202 */ /* 0x000fe20000000f00 */
[----:B------:R-:W-:Y:S01]  /*5230*/  STL.64 [R1+0x10b0], R164 ;  /* 0x0010b0a401007387 */ /* 0x000fe20000100a00 */
[----:B------:R-:W-:Y:S02]  /*5240*/  MOV R0, R151 ;  /* 0x0000009700007202 */ /* 0x000fe40000000f00 */
[----:B-1----:R-:W-:Y:S01]  /*5250*/  WARPGROUP.ARRIVE ;  /* 0x00000000000079c5 */ /* 0x002fe20000000000 */
[----:B------:R-:W-:Y:S04]  /*5260*/  STL.64 [R1+0x10a8], R158 ;  /* 0x0010a89e01007387 */ /* 0x000fe80000100a00 */
[----:B------:R-:W-:Y:S01]  /*5270*/  STL.64 [R1+0x10a0], R156 ;  /* 0x0010a09c01007387 */ /* 0x000fe20000100a00 */
[----:B------:R-:W-:Y:S03]  /*5280*/  HGMMA.64x256x16.F32 R24, R180, gdesc[UR8].tnspB, RZ, !UPT, gsb0 ;  /* 0x43e00008b4187df0 */ /* 0x000fe6000c0008ff */
[----:B------:R-:W-:-:S02]  /*5290*/  WARPGROUP.DEPBAR.LE gsb0, 0x0 ;  /* 0x00008000000079c5 */ /* 0x000fc40000010000 */
[----:B------:R-:W-:Y:S04]  /*52a0*/  STL.64 [R1+0x1098], R150 ;  /* 0x0010989601007387 */ /* 0x000fe80000100a00 */
        /* <DEDUP_REMOVED lines=50> */
[----:B------:R1:W-:Y:S04]  /*55d0*/  STL.64 [R1+0xf00], R48 ;  /* 0x000f003001007387 */ /* 0x0003e80000100a00 */
[----:B-1----:R-:W2:Y:S04]  /*55e0*/  LDL.LU R48, [R1] ;  /* 0x0000000001307983 */ /* 0x002ea80000300800 */
[----:B------:R-:W2:Y:S04]  /*55f0*/  LDL.LU R49, [R1+0x4] ;  /* 0x0000040001317983 */ /* 0x000ea80000300800 */
        /* <DEDUP_REMOVED lines=38> */
[----:B------:R-:W2:Y:S01]  /*5860*/  LDL.LU R88, [R1+0xa0] ;  /* 0x0000a00001587983 */ /* 0x000ea20000300800 */
        /* <DEDUP_REMOVED lines=58> */
[----:B------:R-:W-:Y:S01]  /*5c10*/  UIADD3 UR6, UR14, 0x2080, URZ ;  /* 0x000020800e067890 */ /* 0x000fe2000fffe03f */
[----:B------:R-:W-:Y:S01]  /*5c20*/  MOV R122, R202 ;  /* 0x000000ca007a7202 */ /* 0x000fe20000000f00 */
[----:B------:R-:W-:Y:S01]  /*5c30*/  UMOV UR11, 0x40000040 ;  /* 0x40000040000b7882 */ /* 0x000fe20000000000 */
[----:B------:R-:W-:-:S02]  /*5c40*/  MOV R124, R200 ;  /* 0x000000c8007c7202 */ /* 0x000fc40000000f00 */
[----:B------:R-:W-:Y:S02]  /*5c50*/  MOV R125, R199 ;  /* 0x000000c7007d7202 */ /* 0x000fe40000000f00 */
[----:B------:R-:W-:Y:S01]  /*5c60*/  MOV R127, R197 ;  /* 0x000000c5007f7202 */ /* 0x000fe20000000f00 */
[----:B------:R-:W-:Y:S01]  /*5c70*/  UMOV UR10, UR6 ;  /* 0x00000006000a7c82 */ /* 0x000fe20008000000 */
[----:B------:R-:W-:Y:S02]  /*5c80*/  MOV R128, R196 ;  /* 0x000000c400807202 */ /* 0x000fe40000000f00 */
[----:B------:R-:W-:Y:S02]  /*5c90*/  MOV R130, R194 ;  /* 0x000000c200827202 */ /* 0x000fe40000000f00 */
[----:B------:R-:W-:Y:S02]  /*5ca0*/  MOV R131, R193 ;  /* 0x000000c100837202 */ /* 0x000fe40000000f00 */
[----:B------:R-:W-:-:S02]  /*5cb0*/  MOV R133, R191 ;  /* 0x000000bf00857202 */ /* 0x000fc40000000f00 */
[----:B------:R-:W-:Y:S02]  /*5cc0*/  MOV R134, R190 ;  /* 0x000000be00867202 */ /* 0x000fe40000000f00 */
[----:B------:R-:W-:Y:S02]  /*5cd0*/  MOV R136, R188 ;  /* 0x000000bc00887202 */ /* 0x000fe40000000f00 */
        /* <DEDUP_REMOVED lines=17> */
[----:B------:R-:W-:-:S06]  /*5df0*/  MOV R174, R2 ;  /* 0x0000000200ae7202 */ /* 0x000fcc0000000f00 */
[----:B--2---:R-:W-:-:S06]  /*5e00*/  WARPGROUP.ARRIVE ;  /* 0x00000000000079c5 */ /* 0x004fcc0000000000 */
[----:B------:R-:W-:Y:S03]  /*5e10*/  HGMMA.64x256x16.F32 R48, R176, gdesc[UR8].tnspB, R48, gsb0 ;  /* 0x43e00008b0307df0 */ /* 0x000fe60008000830 */
[----:B------:R-:W-:Y:S02]  /*5e20*/  WARPGROUP.DEPBAR.LE gsb0, 0x0 ;  /* 0x00008000000079c5 */ /* 0x000fe40000010000 */
[----:B------:R-:W-:Y:S04]  /*5e30*/  STL.64 [R1], R48 ;  /* 0x0000003001007387 */ /* 0x000fe80000100a00 */
        /* <DEDUP_REMOVED lines=63> */
[----:B-1----:R-:W2:Y:S04]  /*6230*/  LDL.LU.64 R174, [R1+0x10c8] ;  /* 0x0010c80001ae7983 */ /* 0x002ea80000300a00 */
[----:B------:R-:W2:Y:S04]  /*6240*/  LDL.LU.64 R172, [R1+0x10c0] ;  /* 0x0010c00001ac7983 */ /* 0x000ea80000300a00 */
[----:B------:R-:W3:Y:S04]  /*6250*/  LDL.LU.64 R166, [R1+0x10b8] ;  /* 0x0010b80001a67983 */ /* 0x000ee80000300a00 */
[----:B------:R-:W4:Y:S04]  /*6260*/  LDL.LU.64 R164, [R1+0x10b0] ;  /* 0x0010b00001a47983 */ /* 0x000f280000300a00 */
[----:B------:R-:W4:Y:S04]  /*6270*/  LDL.LU.64 R158, [R1+0x10a8] ;  /* 0x0010a800019e7983 */ /* 0x000f280000300a00 */
[----:B------:R-:W4:Y:S04]  /*6280*/  LDL.LU.64 R156, [R1+0x10a0] ;  /* 0x0010a000019c7983 */ /* 0x000f280000300a00 */
[----:B------:R-:W2:Y:S04]  /*6290*/  LDL.LU.64 R150, [R1+0x1098] ;  /* 0x0010980001967983 */ /* 0x000ea80000300a00 */
        /* <DEDUP_REMOVED lines=50> */
[----:B------:R-:W2:Y:S01]  /*65c0*/  LDL.LU.64 R48, [R1+0xf00] ;  /* 0x000f000001307983 */ /* 0x000ea20000300a00 */
[----:B------:R-:W-:Y:S01]  /*65d0*/  UIADD3 UR6, UR14, 0x3080, URZ ;  /* 0x000030800e067890 */ /* 0x000fe2000fffe03f */
[----:B------:R-:W-:-:S06]  /*65e0*/  UMOV UR11, 0x40000040 ;  /* 0x40000040000b7882 */ /* 0x000fcc0000000000 */
[----:B------:R-:W-:Y:S01]  /*65f0*/  UMOV UR10, UR6 ;  /* 0x00000006000a7c82 */ /* 0x000fe20008000000 */
[----:B--2---:R-:W-:-:S06]  /*6600*/  WARPGROUP.ARRIVE ;  /* 0x00000000000079c5 */ /* 0x004fcc0000000000 */
[----:B------:R-:W-:Y:S03]  /*6610*/  HGMMA.64x256x16.F32 R24, R176, gdesc[UR8].tnspB, R24, gsb0 ;  /* 0x43e00008b0187df0 */ /* 0x000fe60008000818 */
[----:B------:R-:W-:Y:S02]  /*6620*/  WARPGROUP.DEPBAR.LE gsb0, 0x0 ;  /* 0x00008000000079c5 */ /* 0x000fe40000010000 */
        /* <DEDUP_REMOVED lines=64> */
[----:B-1----:R-:W2:Y:S04]  /*6a30*/  LDL.LU.64 R24, [R1] ;  /* 0x0000000001187983 */ /* 0x002ea80000300a00 */
        /* <DEDUP_REMOVED lines=69> */
[----:B------:R-:W-:Y:S01]  /*6e90*/  STL.64 [R1], R24 ;  /* 0x0000001801007387 */ /* 0x000fe20000100a00 */
        /* <DEDUP_REMOVED lines=63> */
[----:B------:R1:W-:Y:S01]  /*7290*/  STL [R1+0x80], R56 ;  /* 0x0000803801007387 */ /* 0x0003e20000100800 */
[----:B------:R-:W-:Y:S01]  /*72a0*/  MOV R194, R102 ;  /* 0x0000006600c27202 */ /* 0x000fe20000000f00 */
[----:B------:R-:W-:Y:S01]  /*72b0*/  IMAD.MOV.U32 R195, RZ, RZ, R101 ;  /* 0x000000ffffc37224 */ /* 0x000fe200078e0065 */
[----:B------:R-:W-:Y:S01]  /*72c0*/  MOV R193, R103 ;  /* 0x0000006700c17202 */ /* 0x000fe20000000f00 */
[----:B------:R-:W2:Y:S01]  /*72d0*/  LDL.LU.64 R150, [R1+0xef8] ;  /* 0x000ef80001967983 */ /* 0x000ea20000300a00 */
        /* <DEDUP_REMOVED lines=56> */
[----:B------:R-:W-:-:S02]  /*7660*/  MOV R169, R58 ;  /* 0x0000003a00a97202 */ /* 0x000fc40000000f00 */
[----:B------:R-:W-:Y:S01]  /*7670*/  MOV R168, R57 ;  /* 0x0000003900a87202 */ /* 0x000fe20000000f00 */
        /* <DEDUP_REMOVED lines=32> */
[----:B-1----:R-:W2:Y:S04]  /*7880*/  LDL.LU.64 R56, [R1+0xd80] ;  /* 0x000d800001387983 */ /* 0x002ea80000300a00 */
        /* <DEDUP_REMOVED lines=19> */
[----:B---3--:R-:W-:Y:S04]  /*79c0*/  STL.64 [R1+0xce8], R166 ;  /* 0x000ce8a601007387 */ /* 0x008fe80000100a00 */
[----:B----4-:R-:W-:Y:S04]  /*79d0*/  STL.64 [R1+0xce0], R164 ;  /* 0x000ce0a401007387 */ /* 0x010fe80000100a00 */
[----:B------:R-:W-:Y:S04]  /*79e0*/  STL.64 [R1+0xcd8], R158 ;  /* 0x000cd89e01007387 */ /* 0x000fe80000100a00 */
[----:B------:R-:W-:Y:S01]  /*79f0*/  STL.64 [R1+0xcd0], R156 ;  /* 0x000cd09c01007387 */ /* 0x000fe20000100a00 */
        /* <DEDUP_REMOVED lines=88> */
[----:B------:R-:W-:-:S03]  /*7f80*/  IMAD.MOV.U32 R73, RZ, RZ, R168 ;  /* 0x000000ffff497224 */ /* 0x000fc600078e00a8 */
[----:B------:R-:W2:Y:S01]  /*7f90*/  LDL.LU R69, [R1+0x74] ;  /* 0x0000740001457983 */ /* 0x000ea20000300800 */
[----:B------:R-:W-:-:S03]  /*7fa0*/  MOV R74, R169 ;  /* 0x000000a9004a7202 */ /* 0x000fc60000000f00 */
[----:B------:R-:W2:Y:S01]  /*7fb0*/  LDL.LU R70, [R1+0x78] ;  /* 0x0000780001467983 */ /* 0x000ea20000300800 */
[----:B------:R-:W-:-:S03]  /*7fc0*/  MOV R75, R170 ;  /* 0x000000aa004b7202 */ /* 0x000fc60000000f00 */
[----:B------:R-:W2:Y:S01]  /*7fd0*/  LDL.LU R71, [R1+0x7c] ;  /* 0x00007c0001477983 */ /* 0x000ea20000300800 */
[----:B------:R-:W-:-:S03]  /*7fe0*/  IMAD.MOV.U32 R76, RZ, RZ, R171 ;  /* 0x000000ffff4c7224 */ /* 0x000fc600078e00ab */
[----:B------:R-:W2:Y:S04]  /*7ff0*/  LDL.LU R72, [R1+0x80] ;  /* 0x0000800001487983 */ /* 0x000ea80000300800 */
[----:B------:R-:W2:Y:S04]  /*8000*/  LDL.LU R168, [R1+0xcfc] ;  /* 0x000cfc0001a87983 */ /* 0x000ea80000300800 */
[----:B------:R-:W2:Y:S04]  /*8010*/  LDL.LU R169, [R1+0xcf8] ;  /* 0x000cf80001a97983 */ /* 0x000ea80000300800 */
[----:B------:R-:W2:Y:S04]  /*8020*/  LDL.LU R170, [R1+0xcf4] ;  /* 0x000cf40001aa7983 */ /* 0x000ea80000300800 */
[----:B------:R-:W2:Y:S01]  /*8030*/  LDL.LU R171, [R1+0xcf0] ;  /* 0x000cf00001ab7983 */ /* 0x000ea20000300800 */
        /* <DEDUP_REMOVED lines=90> */
[----:B------:R-:W-:Y:S01]  /*85e0*/  MOV R167, R0 ;  /* 0x0000000000a77202 */ /* 0x000fe20000000f00 */
[----:B------:R-:W-:Y:S01]  /*85f0*/  UIADD3 UR6, UR14, 0x2180, URZ ;  /* 0x000021800e067890 */ /* 0x000fe2000fffe03f */
[----:B------:R-:W-:-:S06]  /*8600*/  UMOV UR11, 0x40000040 ;  /* 0x40000040000b7882 */ /* 0x000fcc0000000000 */
[----:B------:R-:W-:Y:S01]  /*8610*/  UMOV UR10, UR6 ;  /* 0x00000006000a7c82 */ /* 0x000fe20008000000 */
        /* <DEDUP_REMOVED lines=277> */
[----:B------:R-:W-:Y:S01]  /*9770*/  STL.64 [R1+0x50], R44 ;  /* 0x0000502c01007387 */ /* 0x000fe20000100a00 */
[----:B------:R-:W-:-:S03]  /*9780*/  IMAD.MOV.U32 R2, RZ, RZ, R150 ;  /* 0x000000ffff027224 */ /* 0x000fc600078e0096 */
[----:B------:R-:W-:Y:S01]  /*9790*/  STL.64 [R1+0x58], R46 ;  /* 0x0000582e01007387 */ /* 0x000fe20000100a00 */
[----:B------:R-:W-:-:S03]  /*97a0*/  MOV R0, R151 ;  /* 0x0000009700007202 */ /* 0x000fc60000000f00 */
[----:B------:R-:W-:Y:S01]  /*97b0*/  STL.64 [R1+0x60], R48 ;  /* 0x0000603001007387 */ /* 0x000fe20000100a00 */
[----:B------:R-:W-:-:S03]  /*97c0*/  MOV R4, R148 ;  /* 0x0000009400047202 */ /* 0x000fc60000000f00 */
[----:B------:R-:W-:Y:S01]  /*97d0*/  STL.64 [R1+0x68], R50 ;  /* 0x0000683201007387 */ /* 0x000fe20000100a00 */
[----:B------:R-:W-:Y:S01]  /*97e0*/  MOV R3, R149 ;  /* 0x0000009500037202 */ /* 0x000fe20000000f00 */
[----:B------:R-:W-:Y:S02]  /*97f0*/  IMAD.MOV.U32 R5, RZ, RZ, R147 ;  /* 0x000000ffff057224 */ /* 0x000fe400078e0093 */
[----:B------:R1:W-:Y:S01]  /*9800*/  STL [R1+0x70], R52 ;  /* 0x0000703401007387 */ /* 0x0003e20000100800 */
[----:B------:R-:W-:Y:S01]  /*9810*/  MOV R6, R146 ;  /* 0x0000009200067202 */ /* 0x000fe20000000f00 */
[----:B------:R-:W-:Y:S02]  /*9820*/  IMAD.MOV.U32 R8, RZ, RZ, R144 ;  /* 0x000000ffff087224 */ /* 0x000fe400078e0090 */
[----:B------:R-:W2:Y:S01]  /*9830*/  LDL.LU.64 R150, [R1+0xb08] ;  /* 0x000b080001967983 */ /* 0x000ea20000300a00 */
[----:B------:R-:W-:-:S03]  /*9840*/  MOV R7, R145 ;  /* 0x0000009100077202 */ /* 0x000fc60000000f00 */
[----:B------:R-:W2:Y:S01]  /*9850*/  LDL.LU.64 R148, [R1+0xb00] ;  /* 0x000b000001947983 */ /* 0x000ea20000300a00 */
[----:B------:R-:W-:Y:S01]  /*9860*/  MOV R10, R142 ;  /* 0x0000008e000a7202 */ /* 0x000fe20000000f00 */
[----:B------:R-:W-:Y:S01]  /*9870*/  IMAD.MOV.U32 R11, RZ, RZ, R141 ;  /* 0x000000ffff0b7224 */ /* 0x000fe200078e008d */
[----:B------:R-:W-:Y:S01]  /*9880*/  MOV R9, R143 ;  /* 0x0000008f00097202 */ /* 0x000fe20000000f00 */
[----:B------:R-:W2:Y:S01]  /*9890*/  LDL.LU.64 R146, [R1+0xaf8] ;  /* 0x000af80001927983 */ /* 0x000ea20000300a00 */
        /* <DEDUP_REMOVED lines=131> */
[----:B------:R-:W-:-:S03]  /*a0d0*/  MOV R160, R53 ;  /* 0x0000003500a07202 */ /* 0x000fc60000000f00 */
        /* <DEDUP_REMOVED lines=21> */
[----:B----4-:R-:W-:Y:S01]  /*a230*/  STL.64 [R1+0x8f0], R156 ;  /* 0x0008f09c01007387 */ /* 0x010fe20000100a00 */
        /* <DEDUP_REMOVED lines=88> */
[----:B------:R-:W-:-:S03]  /*a7c0*/  MOV R61, R160 ;  /* 0x000000a0003d7202 */ /* 0x000fc60000000f00 */
[----:B------:R-:W2:Y:S01]  /*a7d0*/  LDL.LU R57, [R1+0x64] ;  /* 0x0000640001397983 */ /* 0x000ea20000300800 */
[----:B------:R-:W-:-:S03]  /*a7e0*/  IMAD.MOV.U32 R62, RZ, RZ, R161 ;  /* 0x000000ffff3e7224 */ /* 0x000fc600078e00a1 */
[----:B------:R-:W2:Y:S01]  /*a7f0*/  LDL.LU R58, [R1+0x68] ;  /* 0x00006800013a7983 */ /* 0x000ea20000300800 */
[----:B------:R-:W-:-:S03]  /*a800*/  MOV R63, R162 ;  /* 0x000000a2003f7202 */ /* 0x000fc60000000f00 */
[----:B------:R-:W2:Y:S01]  /*a810*/  LDL.LU R59, [R1+0x6c] ;  /* 0x00006c00013b7983 */ /* 0x000ea20000300800 */
[----:B------:R-:W-:-:S03]  /*a820*/  MOV R64, R163 ;  /* 0x000000a300407202 */ /* 0x000fc60000000f00 */
        /* <DEDUP_REMOVED lines=231> */
[----:B------:R-:W3:Y:S01]  /*b6a0*/  LDL.LU.64 R32, [R1+0x710] ;  /* 0x0007100001207983 */ /* 0x000ee20000300a00 */
[----:B------:R-:W-:Y:S01]  /*b6b0*/  UIADD3 UR6, UR14, 0x3280, URZ ;  /* 0x000032800e067890 */ /* 0x000fe2000fffe03f */
[----:B------:R-:W-:-:S06]  /*b6c0*/  UMOV UR11, 0x40000040 ;  /* 0x40000040000b7882 */ /* 0x000fcc0000000000 */
[----:B------:R-:W-:Y:S01]  /*b6d0*/  UMOV UR10, UR6 ;  /* 0x00000006000a7c82 */ /* 0x000fe20008000000 */
[----:B---3--:R-:W-:-:S06]  /*b6e0*/  WARPGROUP.ARRIVE ;  /* 0x00000000000079c5 */ /* 0x008fcc0000000000 */
        /* <DEDUP_REMOVED lines=145> */
[----:B------:R-:W-:-:S03]  /*c000*/  MOV R3, R150 ;  /* 0x0000009600037202 */ /* 0x000fc60000000f00 */
[----:B------:R-:W-:Y:S01]  /*c010*/  STL.64 [R1+0x48], R42 ;  /* 0x0000482a01007387 */ /* 0x000fe20000100a00 */
[----:B------:R-:W-:-:S03]  /*c020*/  MOV R2, R151 ;  /* 0x0000009700027202 */ /* 0x000fc60000000f00 */
[----:B------:R-:W-:Y:S01]  /*c030*/  STL.64 [R1+0x50], R44 ;  /* 0x0000502c01007387 */ /* 0x000fe20000100a00 */
[----:B------:R-:W-:Y:S01]  /*c040*/  MOV R5, R148 ;  /* 0x0000009400057202 */ /* 0x000fe20000000f00 */
[----:B------:R-:W-:Y:S02]  /*c050*/  IMAD.MOV.U32 R4, RZ, RZ, R149 ;  /* 0x000000ffff047224 */ /* 0x000fe400078e0095 */
[----:B------:R-:W-:Y:S01]  /*c060*/  STL.64 [R1+0x58], R46 ;  /* 0x0000582e01007387 */ /* 0x000fe20000100a00 */
[----:B------:R-:W-:Y:S01]  /*c070*/  IMAD.MOV.U32 R7, RZ, RZ, R146 ;  /* 0x000000ffff077224 */ /* 0x000fe200078e0092 */
[----:B------:R-:W-:Y:S02]  /*c080*/  MOV R6, R147 ;  /* 0x0000009300067202 */ /* 0x000fe40000000f00 */
[----:B------:R1:W-:Y:S01]  /*c090*/  STL [R1+0x60], R48 ;  /* 0x0000603001007387 */ /* 0x0003e20000100800 */
[----:B------:R-:W-:-:S03]  /*c0a0*/  MOV R9, R144 ;  /* 0x0000009000097202 */ /* 0x000fc60000000f00 */
[----:B------:R-:W2:Y:S01]  /*c0b0*/  LDL.LU.64 R150, [R1+0x708] ;  /* 0x0007080001967983 */ /* 0x000ea20000300a00 */
[----:B------:R-:W-:Y:S01]  /*c0c0*/  MOV R8, R145 ;  /* 0x0000009100087202 */ /* 0x000fe20000000f00 */
[----:B------:R-:W-:Y:S02]  /*c0d0*/  IMAD.MOV.U32 R10, RZ, RZ, R143 ;  /* 0x000000ffff0a7224 */ /* 0x000fe400078e008f */
        /* <DEDUP_REMOVED lines=253> */
[----:B------:R-:W2:Y:S04]  /*d0b0*/  LDL.LU R47, [R1+0x5c] ;  /* 0x00005c00012f7983 */ /* 0x000ea80000300800 */
[----:B------:R-:W2:Y:S01]  /*d0c0*/  LDL.LU R48, [R1+0x60] ;  /* 0x0000600001307983 */ /* 0x000ea20000300800 */
[----:B------:R-:W-:-:S03]  /*d0d0*/  IMAD.MOV.U32 R52, RZ, RZ, R152 ;  /* 0x000000ffff347224 */ /* 0x000fc600078e0098 */
[----:B------:R1:W5:Y:S01]  /*d0e0*/  LDL.LU R223, [R1+0x508] ;  /* 0x0005080001df7983 */ /* 0x0003620000300800 */
[----:B------:R-:W-:-:S03]  /*d0f0*/  MOV R53, R153 ;  /* 0x0000009900357202 */ /* 0x000fc60000000f00 */
[----:B------:R-:W3:Y:S01]  /*d100*/  LDL.LU R155, [R1+0x504] ;  /* 0x00050400019b7983 */ /* 0x000ee20000300800 */
[----:B------:R-:W-:-:S03]  /*d110*/  MOV R54, R154 ;  /* 0x0000009a00367202 */ /* 0x000fc60000000f00 */
[----:B------:R-:W3:Y:S04]  /*d120*/  LDL.LU R0, [R1+0x500] ;  /* 0x0005000001007983 */ /* 0x000ee80000300800 */
        /* <DEDUP_REMOVED lines=72> */
[----:B------:R-:W-:Y:S01]  /*d5b0*/  MOV R107, R184 ;  /* 0x000000b8006b7202 */ /* 0x000fe20000000f00 */
[----:B------:R1:W5:Y:S01]  /*d5c0*/  LDL.LU R235, [R1+0x4f0] ;  /* 0x0004f00001eb7983 */ /* 0x0003620000300800 */
        /* <DEDUP_REMOVED lines=28> */
[----:B------:R-:W-:Y:S01]  /*d790*/  MOV R150, R3 ;  /* 0x0000000300967202 */ /* 0x000fe20000000f00 */
[----:B------:R-:W-:Y:S01]  /*d7a0*/  UMOV UR10, UR6 ;  /* 0x00000006000a7c82 */ /* 0x000fe20008000000 */
[----:B------:R1:W5:Y:S04]  /*d7b0*/  LDL.LU R234, [R1+0x4ec] ;  /* 0x0004ec0001ea7983 */ /* 0x0003680000300800 */
        /* <DEDUP_REMOVED lines=14> */
[----:B------:R1:W5:Y:S01]  /*d8a0*/  LDL.LU R22, [R1+0x4b0] ;  /* 0x0004b00001167983 */ /* 0x0003620000300800 */
[----:B---3--:R-:W-:-:S04]  /*d8b0*/  F2FP.F16.F32.PACK_AB R155, R155, R0 ;  /* 0x000000009b9b723e */ /* 0x008fc800000000ff */
        /* <DEDUP_REMOVED lines=67> */
[----:B--2---:R-:W2:Y:S04]  /*dcf0*/  LDL.LU.64 R150, [R1+0x4a8] ;  /* 0x0004a80001967983 */ /* 0x004ea80000300a00 */
        /* <DEDUP_REMOVED lines=69> */
[----:B-1----:R-:W-:Y:S05]  /*e150*/  @!P0 BRA `(.L_x_21) ;  /* 0x0000000000048947 */ /* 0x002fea0003800000 */
[----:B------:R-:W-:Y:S01]  /*e160*/  BPT.TRAP 0x1 ;  /* 0x000000040000795c */ /* 0x000fe20000300000 */
.L_x_21:
[----:B-----5:R-:W-:Y:S01]  /*e170*/  R2UR UR6, R23 ;  /* 0x00000000170672ca */ /* 0x020fe200000e0000 */
[----:B------:R-:W-:-:S06]  /*e180*/  UISETP.GT.U32.AND UP0, UPT, UR7, 0x1, UPT ;  /* 0x000000010700788c */ /* 0x000fcc000bf04070 */
[----:B------:R-:W-:-:S06]  /*e190*/  PLOP3.LUT P1, PT, PT, PT, UP0, 0x80, 0x0 ;  /* 0x000000000000781c */ /* 0x000fcc0003f2f008 */
[----:B------:R-:W-:-:S04]  /*e1a0*/  UIADD3 UR6, UR6, 0xc0028, URZ ;  /* 0x000c002806067890 */ /* 0x000fc8000fffe03f */
[----:B------:R-:W-:-:S09]  /*e1b0*/  UPRMT UR6, URZ, 0x654, UR6 ;  /* 0x000006543f067896 */ /* 0x000fd20008000006 */
[----:B------:R-:W-:Y:S01]  /*e1c0*/  SYNCS.ARRIVE.TRANS64.RED.A1T0 RZ, [UR6], RZ ;  /* 0x000000ffffff79a7 */ /* 0x000fe20008100406 */
[----:B------:R-:W-:Y:S05]  /*e1d0*/  @P1 BRA `(.L_x_22) ;  /* 0x0000000000041947 */ /* 0x000fea0003800000 */
[----:B------:R-:W-:Y:S01]  /*e1e0*/  BPT.TRAP 0x1 ;  /* 0x000000040000795c */ /* 0x000fe20000300000 */
.L_x_22:
[----:B------:R-:W1:Y:S02]  /*e1f0*/  LDC R218, c[0x0][0x28c] ;  /* 0x0000a300ffda7b82 */ /* 0x000e640000000800 */
[----:B-1----:R-:W-:-:S13]  /*e200*/  ISETP.GE.AND P2, PT, R218, 0x81, PT ;  /* 0x00000081da00780c */ /* 0x002fda0003f46270 */
[----:B------:R-:W-:Y:S05]  /*e210*/  @!P2 BRA `(.L_x_23) ;  /* 0x000001040014a947 */ /* 0x000fea0003800000 */
[----:B------:R-:W-:Y:S01]  /*e220*/  IADD3 R218, R218, 0x7f, RZ ;  /* 0x0000007fdada7810 */ /* 0x000fe20007ffe0ff */
[----:B------:R-:W-:Y:S01]  /*e230*/  UMOV UR6, 0x1 ;  /* 0x0000000100067882 */ /* 0x000fe20000000000 */
[----:B------:R-:W-:Y:S01]  /*e240*/  MOV R2, R216 ;  /* 0x000000d800027202 */ /* 0x000fe20000000f00 */
[----:B------:R-:W-:Y:S01]  /*e250*/  IMAD.MOV.U32 R4, RZ, RZ, R22 ;  /* 0x000000ffff047224 */ /* 0x000fe200078e0016 */
[----:B------:R-:W-:Y:S01]  /*e260*/  SHF.R.S32.HI R0, RZ, 0x1f, R218 ;  /* 0x0000001fff007819 */ /* 0x000fe200000114da */
[----:B------:R-:W-:Y:S01]  /*e270*/  UMOV UR61, 0x2 ;  /* 0x00000002003d7882 */ /* 0x000fe20000000000 */
[----:B------:R-:W-:Y:S01]  /*e280*/  MOV R219, UR6 ;  /* 0x0000000600db7c02 */ /* 0x000fe20008000f00 */
[----:B------:R-:W-:Y:S01]  /*e290*/  ULDC UR60, c[0x0][0x604] ;  /* 0x00018100003c7ab9 */ /* 0x000fe20000000800 */
[----:B------:R-:W-:Y:S02]  /*e2a0*/  LEA.HI R218, R0, R218, RZ, 0x7 ;  /* 0x000000da00da7211 */ /* 0x000fe400078f38ff */
[----:B------:R-:W-:-:S02]  /*e2b0*/  MOV R0, RZ ;  /* 0x000000ff00007202 */ /* 0x000fc40000000f00 */
[----:B------:R-:W-:-:S07]  /*e2c0*/  SHF.R.S32.HI R218, RZ, 0x7, R218 ;  /* 0x00000007ffda7819 */ /* 0x000fce00000114da */
.L_x_34:
[----:B------:R-:W-:-:S13]  /*e2d0*/  PLOP3.LUT P3, PT, PT, PT, UP1, 0x80, 0x0 ;  /* 0x000000000000781c */ /* 0x000fda0003f6f018 */
[----:B------:R-:W-:Y:S05]  /*e2e0*/  @!P3 BRA `(.L_x_24) ;  /* 0x000000000004b947 */ /* 0x000fea0003800000 */
[----:B------:R-:W-:Y:S01]  /*e2f0*/  BPT.TRAP 0x1 ;  /* 0x000000040000795c */ /* 0x000fe20000300000 */
.L_x_24:
[----:B------:R-:W-:Y:S02]  /*e300*/  R2UR UR6, R23 ;  /* 0x00000000170672ca */ /* 0x000fe400000e0000 */
[----:B------:R-:W-:-:S11]  /*e310*/  SHF.L.U32 R3, R0, 0x1f, RZ ;  /* 0x0000001f00037819 */ /* 0x000fd600000006ff */
[----:B------:R-:W-:-:S09]  /*e320*/  ULEA UR6, UR61, UR6, 0x3 ;  /* 0x000000063d067291 */ /* 0x000fd2000f8e183f */
[----:B------:R-:W1:Y:S02]  /*e330*/  SYNCS.PHASECHK.TRANS64.TRYWAIT P2, [UR6+0xc0000], R3 ;  /* 0x0c000003ff0075a7 */ /* 0x000e640008040146 */
[----:B-1----:R-:W-:Y:S05]  /*e340*/  @!P2 BRA `(.L_x_25) ;  /* 0x000001880040a947 */ /* 0x002fea0003800000 */
.L_x_121:
[----:B-1----:R-:W2:Y:S04]  /*e350*/  LDL R5, [R1+0x258] ;  /* 0x0002580001057983 */ /* 0x002ea80000100800 */
[----:B------:R-:W3:Y:S04]  /*e360*/  LDL.64 R8, [R1+0x240] ;  /* 0x0002400001087983 */ /* 0x000ee80000100a00 */
[----:B------:R-:W4:Y:S04]  /*e370*/  LDL.64 R6, [R1+0x250] ;  /* 0x0002500001067983 */ /* 0x000f280000100a00 */
[----:B------:R-:W4:Y:S01]  /*e380*/  LDL.64 R20, [R1+0x248] ;  /* 0x0002480001147983 */ /* 0x000f220000100a00 */
[----:B------:R-:W-:-:S02]  /*e390*/  MOV R13, UR37 ;  /* 0x00000025000d7c02 */ /* 0x000fc40008000f00 */
[----:B------:R-:W-:Y:S01]  /*e3a0*/  MOV R12, UR36 ;  /* 0x00000024000c7c02 */ /* 0x000fe20008000f00 */
[----:B------:R-:W-:Y:S01]  /*e3b0*/  WARPGROUP.ARRIVE ;  /* 0x00000000000079c5 */ /* 0x000fe20000000000 */
[----:B------:R-:W-:Y:S01]  /*e3c0*/  UMOV UR47, 0x40000040 ;  /* 0x40000040002f7882 */ /* 0x000fe20000000000 */
[----:B------:R-:W4:Y:S01]  /*e3d0*/  LDL.64 R10, [R1+0x238] ;  /* 0x00023800010a7983 */ /* 0x000f220000100a00 */
[----:B------:R-:W-:-:S03]  /*e3e0*/  UMOV UR51, 0x40000040 ;  /* 0x4000004000337882 */ /* 0x000fc60000000000 */
[----:B------:R-:W4:Y:S01]  /*e3f0*/  LDL.64 R18, [R1+0x230] ;  /* 0x0002300001127983 */ /* 0x000f220000100a00 */
[----:B------:R-:W-:Y:S01]  /*e400*/  UMOV UR39, 0x40000040 ;  /* 0x4000004000277882 */ /* 0x000fe20000000000 */
[----:B--2---:R-:W-:Y:S02]  /*e410*/  R2UR UR6, R5 ;  /* 0x00000000050672ca */ /* 0x004fe400000e0000 */
[----:B---3--:R-:W-:Y:S02]  /*e420*/  R2UR UR36, R8 ;  /* 0x00000000082472ca */ /* 0x008fe400000e0000 */
[----:B------:R-:W-:Y:S02]  /*e430*/  R2UR UR37, R9 ;  /* 0x00000000092572ca */ /* 0x000fe400000e0000 */
[----:B------:R-:W-:Y:S02]  /*e440*/  MOV R9, UR45 ;  /* 0x0000002d00097c02 */ /* 0x000fe40008000f00 */
[----:B------:R-:W-:-:S02]  /*e450*/  MOV R8, UR44 ;  /* 0x0000002c00087c02 */ /* 0x000fc40008000f00 */
[----:B----4-:R-:W-:Y:S02]  /*e460*/  R2UR UR44, R6 ;  /* 0x00000000062c72ca */ /* 0x010fe400000e0000 */
[----:B------:R-:W-:Y:S01]  /*e470*/  R2UR UR45, R7 ;  /* 0x00000000072d72ca */ /* 0x000fe200000e0000 */
[----:B------:R-:W-:-:S07]  /*e480*/  ULEA UR58, UR61, UR6, 0xd ;  /* 0x000000063d3a7291 */ /* 0x000fce000f8e683f */
[----:B------:R-:W-:-:S05]  /*e490*/  UMOV UR46, UR58 ;  /* 0x0000003a002e7c82 */ /* 0x000fca0008000000 */
[----:B------:R-:W-:Y:S01]  /*e4a0*/  HGMMA.64x128x16.F32 R152, gdesc[UR44], RZ, !UPT, gsb0 ;  /* 0x01e000002c9879f0 */ /* 0x000fe2000c0008ff */
[----:B------:R-:W-:Y:S02]  /*e4b0*/  MOV R7, UR49 ;  /* 0x0000003100077c02 */ /* 0x000fe40008000f00 */
[----:B------:R-:W-:Y:S02]  /*e4c0*/  MOV R6, UR48 ;  /* 0x0000003000067c02 */ /* 0x000fe40008000f00 */
[----:B------:R-:W-:Y:S02]  /*e4d0*/  R2UR UR48, R20 ;  /* 0x00000000143072ca */ /* 0x000fe400000e0000 */
[----:B------:R-:W-:Y:S01]  /*e4e0*/  R2UR UR49, R21 ;  /* 0x00000000153172ca */ /* 0x000fe200000e0000 */
[----:B------:R-:W-:-:S07]  /*e4f0*/  UIADD3 UR6, UR58, 0x2, URZ ;  /* 0x000000023a067890 */ /* 0x000fce000fffe03f */
[----:B------:R-:W-:Y:S01]  /*e500*/  UMOV UR50, UR6 ;  /* 0x0000000600327c82 */ /* 0x000fe20008000000 */
[----:B------:R-:W-:Y:S01]  /*e510*/  UIADD3 UR6, UR58, 0x4, URZ ;  /* 0x000000043a067890 */ /* 0x000fe2000fffe03f */
[----:B------:R-:W-:Y:S02]  /*e520*/  WARPGROUP.DEPBAR.LE gsb0, 0x0 ;  /* 0x00008000000079c5 */ /* 0x000fe40000010000 */
[----:B------:R-:W-:-:S06]  /*e530*/  WARPGROUP.ARRIVE ;  /* 0x00000000000079c5 */ /* 0x000fcc0000000000 */
[----:B------:R-:W-:Y:S01]  /*e540*/  HGMMA.64x128x16.F32 R152, gdesc[UR48], R152, gsb0 ;  /* 0x01e00000309879f0 */ /* 0x000fe20008000898 */
[----:B------:R-:W-:Y:S01]  /*e550*/  UMOV UR38, UR6 ;  /* 0x0000000600267c82 */ /* 0x000fe20008000000 */
[----:B------:R1:W-:Y:S04]  /*e560*/  STL [R1+0x2ac], R23 ;  /* 0x0002ac1701007387 */ /* 0x0003e80000100800 */
[----:B------:R-:W2:Y:S01]  /*e570*/  LDL.64 R16, [R1+0x228] ;  /* 0x0002280001107983 */ /* 0x000ea20000100a00 */
[----:B------:R-:W-:Y:S02]  /*e580*/  MOV R15, UR33 ;  /* 0x00000021000f7c02 */ /* 0x000fe40008000f00 */
[----:B------:R-:W-:Y:S01]  /*e590*/  MOV R14, UR32 ;  /* 0x00000020000e7c02 */ /* 0x000fe20008000f00 */
[----:B------:R-:W-:Y:S01]  /*e5a0*/  UIADD3 UR6, UR58, 0x6, URZ ;  /* 0x000000063a067890 */ /* 0x000fe2000fffe03f */
[----:B------:R-:W-:Y:S01]  /*e5b0*/  R2UR UR32, R10 ;  /* 0x000000000a2072ca */ /* 0x000fe200000e0000 */
[----:B------:R-:W-:Y:S01]  /*e5c0*/  UMOV UR35, 0x40000040 ;  /* 0x4000004000237882 */ /* 0x000fe20000000000 */
[----:B------:R-:W-:Y:S01]  /*e5d0*/  R2UR UR33, R11 ;  /* 0x000000000b2172ca */ /* 0x000fe200000e0000 */
[----:B-1----:R-:W3:Y:S01]  /*e5e0*/  LDL.64 R22, [R1+0x220] ;  /* 0x0002200001167983 */ /* 0x002ee20000100a00 */
[----:B------:R-:W-:-:S02]  /*e5f0*/  WARPGROUP.DEPBAR.LE gsb0, 0x0 ;  /* 0x00008000000079c5 */ /* 0x000fc40000010000 */
[----:B------:R-:W-:Y:S01]  /*e600*/  WARPGROUP.ARRIVE ;  /* 0x00000000000079c5 */ /* 0x000fe20000000000 */
[----:B------:R-:W-:Y:S01]  /*e610*/  UMOV UR43, 0x40000040 ;  /* 0x40000040002b7882 */ /* 0x000fe20000000000 */
[----:B------:R-:W4:Y:S04]  /*e620*/  LDL.64 R216, [R1+0x218] ;  /* 0x0002180001d87983 */ /* 0x000f280000100a00 */
[----:B------:R-:W-:Y:S01]  /*e630*/  HGMMA.64x128x16.F32 R152, gdesc[UR36], R152, gsb0 ;  /* 0x01e00000249879f0 */ /* 0x000fe20008000898 */
[----:B------:R-:W-:Y:S01]  /*e640*/  UMOV UR34, UR6 ;  /* 0x0000000600227c82 */ /* 0x000fe20008000000 */
[----:B------:R-:W-:Y:S01]  /*e650*/  MOV R11, UR41 ;  /* 0x00000029000b7c02 */ /* 0x000fe20008000f00 */
[----:B------:R-:W-:Y:S01]  /*e660*/  UMOV UR47, 0x40000040 ;  /* 0x40000040002f7882 */ /* 0x000fe20000000000 */
[----:B------:R-:W-:Y:S01]  /*e670*/  MOV R10, UR40 ;  /* 0x00000028000a7c02 */ /* 0x000fe20008000f00 */
[----:B------:R-:W4:Y:S01]  /*e680*/  LDL.64 R20, [R1+0x210] ;  /* 0x0002100001147983 */ /* 0x000f220000100a00 */
[----:B------:R-:W-:-:S02]  /*e690*/  R2UR UR40, R18 ;  /* 0x00000000122872ca */ /* 0x000fc400000e0000 */
[----:B------:R-:W-:Y:S01]  /*e6a0*/  R2UR UR41, R19 ;  /* 0x00000000132972ca */ /* 0x000fe200000e0000 */
[----:B------:R-:W-:Y:S01]  /*e6b0*/  UIADD3 UR6, UR58, 0x400, URZ ;  /* 0x000004003a067890 */ /* 0x000fe2000fffe03f */
[----:B------:R-:W4:Y:S01]  /*e6c0*/  LDL.64 R18, [R1+0x208] ;  /* 0x0002080001127983 */ /* 0x000f220000100a00 */
[----:B------:R-:W-:Y:S02]  /*e6d0*/  WARPGROUP.DEPBAR.LE gsb0, 0x0 ;  /* 0x00008000000079c5 */ /* 0x000fe40000010000 */
[----:B------:R-:W-:-:S06]  /*e6e0*/  WARPGROUP.ARRIVE ;  /* 0x00000000000079c5 */ /* 0x000fcc0000000000 */
[----:B------:R-:W-:Y:S01]  /*e6f0*/  HGMMA.64x128x16.F32 R152, gdesc[UR32], R152, gsb0 ;  /* 0x01e00000209879f0 */ /* 0x000fe20008000898 */
[----:B------:R-:W-:Y:S01]  /*e700*/  UMOV UR42, UR6 ;  /* 0x00000006002a7c82 */ /* 0x000fe20008000000 */
[----:B------:R-:W-:-:S07]  /*e710*/  UIADD3 UR6, UR58, 0x402, URZ ;  /* 0x000004023a067890 */ /* 0x000fce000fffe03f */
[----:B------:R-:W-:Y:S01]  /*e720*/  UMOV UR46, UR6 ;  /* 0x00000006002e7c82 */ /* 0x000fe20008000000 */
[----:B--2---:R-:W-:Y:S02]  /*e730*/  R2UR UR44, R16 ;  /* 0x00000000102c72ca */ /* 0x004fe400000e0000 */
[----:B------:R-:W-:Y:S01]  /*e740*/  R2UR UR45, R17 ;  /* 0x00000000112d72ca */ /* 0x000fe200000e0000 */
[----:B------:R-:W-:Y:S02]  /*e750*/  WARPGROUP.DEPBAR.LE gsb0, 0x0 ;  /* 0x00008000000079c5 */ /* 0x000fe40000010000 */
[----:B------:R-:W-:Y:S01]  /*e760*/  WARPGROUP.ARRIVE ;  /* 0x00000000000079c5 */ /* 0x000fe20000000000 */
[----:B---3--:R-:W-:Y:S02]  /*e770*/  R2UR UR48, R22 ;  /* 0x00000000163072ca */ /* 0x008fe400000e0000 */
[----:B------:R-:W-:Y:S01]  /*e780*/  R2UR UR49, R23 ;  /* 0x00000000173172ca */ /* 0x000fe200000e0000 */
[----:B------:R-:W-:Y:S01]  /*e790*/  UIADD3 UR6, UR58, 0x404, URZ ;  /* 0x000004043a067890 */ /* 0x000fe2000fffe03f */
[----:B------:R-:W2:Y:S01]  /*e7a0*/  LDL.64 R16, [R1+0x200] ;  /* 0x0002000001107983 */ /* 0x000ea20000100a00 */
[----:B------:R-:W-:Y:S01]  /*e7b0*/  HGMMA.64x128x16.F32 R152, gdesc[UR40], R152, gsb0 ;  /* 0x01e00000289879f0 */ /* 0x000fe20008000898 */
[----:B------:R-:W-:Y:S01]  /*e7c0*/  UMOV UR51, 0x40000040 ;  /* 0x4000004000337882 */ /* 0x000fe20000000000 */
[----:B----4-:R-:W-:-:S03]  /*e7d0*/  R2UR UR36, R216 ;  /* 0x00000000d82472ca */ /* 0x010fc600000e0000 */
[----:B------:R-:W-:Y:S01]  /*e7e0*/  UMOV UR50, UR6 ;  /* 0x0000000600327c82 */ /* 0x000fe20008000000 */
[----:B------:R-:W-:Y:S01]  /*e7f0*/  R2UR UR37, R217 ;  /* 0x00000000d92572ca */ /* 0x000fe200000e0000 */
[----:B------:R-:W-:Y:S01]  /*e800*/  UMOV UR39, 0x40000040 ;  /* 0x4000004000277882 */ /* 0x000fe20000000000 */
[----:B------:R-:W-:Y:S02]  /*e810*/  R2UR UR32, R20 ;  /* 0x00000000142072ca */ /* 0x000fe400000e0000 */
[----:B------:R-:W-:Y:S01]  /*e820*/  R2UR UR33, R21 ;  /* 0x00000000152172ca */ /* 0x000fe200000e0000 */
[----:B------:R-:W-:Y:S01]  /*e830*/  UMOV UR35, 0x40000040 ;  /* 0x4000004000237882 */ /* 0x000fe20000000000 */
[----:B------:R-:W-:Y:S02]  /*e840*/  MOV R5, UR53 ;  /* 0x0000003500057c02 */ /* 0x000fe40008000f00 */
        /* <DEDUP_REMOVED lines=8> */
[----:B------:R-:W-:Y:S01]  /*e8d0*/  UMOV UR31, 0x40000040 ;  /* 0x40000040001f7882 */ /* 0x000fe20000000000 */
[----:B------:R1:W5:Y:S01]  /*e8e0*/  LDL.LU R23, [R1+0x2ac] ;  /* 0x0002ac0001177983 */ /* 0x0003620000300800 */
[----:B------:R-:W-:-:S02]  /*e8f0*/  WARPGROUP.DEPBAR.LE gsb0, 0x0 ;  /* 0x00008000000079c5 */ /* 0x000fc40000010000 */
[----:B------:R-:W-:-:S06]  /*e900*/  WARPGROUP.ARRIVE ;  /* 0x00000000000079c5 */ /* 0x000fcc0000000000 */
[----:B------:R-:W-:Y:S01]  /*e910*/  HGMMA.64x128x16.F32 R152, gdesc[UR44], R152, gsb0 ;  /* 0x01e000002c9879f0 */ /* 0x000fe20008000898 */
[----:B------:R-:W-:-:S07]  /*e920*/  UIADD3 UR6, UR58, 0x406, URZ ;  /* 0x000004063a067890 */ /* 0x000fce000fffe03f */
[----:B------:R-:W-:Y:S01]  /*e930*/  UMOV UR38, UR6 ;  /* 0x0000000600267c82 */ /* 0x000fe20008000000 */
[----:B------:R-:W-:Y:S02]  /*e940*/  WARPGROUP.DEPBAR.LE gsb0, 0x0 ;  /* 0x00008000000079c5 */ /* 0x000fe40000010000 */
[----:B------:R-:W-:-:S06]  /*e950*/  WARPGROUP.ARRIVE ;  /* 0x00000000000079c5 */ /* 0x000fcc0000000000 */
[----:B------:R-:W-:Y:S01]  /*e960*/  HGMMA.64x128x16.F32 R152, gdesc[UR48], R152, gsb0 ;  /* 0x01e00000309879f0 */ /* 0x000fe20008000898 */
[----:B------:R-:W-:-:S07]  /*e970*/  UIADD3 UR6, UR58, 0x800, URZ ;  /* 0x000008003a067890 */ /* 0x000fce000fffe03f */
[----:B------:R-:W-:Y:S01]  /*e980*/  UMOV UR34, UR6 ;  /* 0x0000000600227c82 */ /* 0x000fe20008000000 */
[----:B------:R-:W-:Y:S02]  /*e990*/  WARPGROUP.DEPBAR.LE gsb0, 0x0 ;  /* 0x00008000000079c5 */ /* 0x000fe40000010000 */
[----:B------:R-:W-:-:S06]  /*e9a0*/  WARPGROUP.ARRIVE ;  /* 0x00000000000079c5 */ /* 0x000fcc0000000000 */
[----:B------:R-:W-:Y:S01]  /*e9b0*/  HGMMA.64x128x16.F32 R152, gdesc[UR36], R152, gsb0 ;  /* 0x01e00000249879f0 */ /* 0x000fe20008000898 */
[----:B------:R-:W-:Y:S02]  /*e9c0*/  R2UR UR40, R18 ;  /* 0x00000000122872ca */ /* 0x000fe400000e0000 */
[----:B------:R-:W-:Y:S01]  /*e9d0*/  R2UR UR41, R19 ;  /* 0x00000000132972ca */ /* 0x000fe200000e0000 */
[----:B------:R-:W-:Y:S01]  /*e9e0*/  UIADD3 UR6, UR58, 0x802, URZ ;  /* 0x000008023a067890 */ /* 0x000fe2000fffe03f */
[----:B------:R-:W-:-:S06]  /*e9f0*/  UMOV UR43, 0x40000040 ;  /* 0x40000040002b7882 */ /* 0x000fcc0000000000 */
[----:B------:R-:W-:Y:S01]  /*ea00*/  UMOV UR42, UR6 ;  /* 0x00000006002a7c82 */ /* 0x000fe20008000000 */
[----:B------:R-:W-:Y:S02]  /*ea10*/  WARPGROUP.DEPBAR.LE gsb0, 0x0 ;  /* 0x00008000000079c5 */ /* 0x000fe40000010000 */
[----:B------:R-:W-:-:S06]  /*ea20*/  WARPGROUP.ARRIVE ;  /* 0x00000000000079c5 */ /* 0x000fcc0000000000 */
[----:B------:R-:W-:Y:S01]  /*ea30*/  HGMMA.64x128x16.F32 R152, gdesc[UR32], R152, gsb0 ;  /* 0x01e00000209879f0 */ /* 0x000fe20008000898 */
[----:B--2---:R-:W-:Y:S02]  /*ea40*/  R2UR UR44, R16 ;  /* 0x00000000102c72ca */ /* 0x004fe400000e0000 */
[----:B------:R-:W-:Y:S01]  /*ea50*/  R2UR UR45, R17 ;  /* 0x00000000112d72ca */ /* 0x000fe200000e0000 */
[----:B------:R-:W-:Y:S01]  /*ea60*/  UIADD3 UR6, UR58, 0x804, URZ ;  /* 0x000008043a067890 */ /* 0x000fe2000fffe03f */
[----:B------:R-:W-:-:S06]  /*ea70*/  UMOV UR47, 0x40000040 ;  /* 0x40000040002f7882 */ /* 0x000fcc0000000000 */
[----:B------:R-:W-:Y:S01]  /*ea80*/  UMOV UR46, UR6 ;  /* 0x00000006002e7c82 */ /* 0x000fe20008000000 */
[----:B------:R-:W-:Y:S02]  /*ea90*/  WARPGROUP.DEPBAR.LE gsb0, 0x0 ;  /* 0x00008000000079c5 */ /* 0x000fe40000010000 */
[----:B------:R-:W-:-:S06]  /*eaa0*/  WARPGROUP.ARRIVE ;  /* 0x00000000000079c5 */ /* 0x000fcc0000000000 */
[----:B------:R-:W-:Y:S01]  /*eab0*/  HGMMA.64x128x16.F32 R152, gdesc[UR40], R152, gsb0 ;  /* 0x01e00000289879f0 */ /* 0x000fe20008000898 */
[----:B------:R-:W-:Y:S02]  /*eac0*/  R2UR UR52, R236 ;  /* 0x00000000ec3472ca */ /* 0x000fe400000e0000 */
[----:B------:R-:W-:Y:S01]  /*ead0*/  R2UR UR53, R237 ;  /* 0x00000000ed3572ca */ /* 0x000fe200000e0000 */
        /* <DEDUP_REMOVED lines=53> */
[----:B------:R-:W-:Y:S02]  /*ee30*/  UIADD3 UR6, UR58, 0x1004, URZ ;  /* 0x000010043a067890 */ /* 0x000fe4000fffe03f */
[----:B------:R-:W-:Y:S02]  /*ee40*/  WARPGROUP.DEPBAR.LE gsb0, 0x0 ;  /* 0x00008000000079c5 */ /* 0x000fe40000010000 */
[----:B------:R-:W-:-:S07]  /*ee50*/  WARPGROUP.ARRIVE ;  /* 0x00000000000079c5 */ /* 0x000fce0000000000 */
[----:B------:R-:W-:Y:S03]  /*ee60*/  HGMMA.64x128x16.F32 R152, gdesc[UR52], R152, gsb0 ;  /* 0x01e00000349879f0 */ /* 0x000fe60008000898 */
[----:B------:R-:W-:Y:S02]  /*ee70*/  WARPGROUP.DEPBAR.LE gsb0, 0x0 ;  /* 0x00008000000079c5 */ /* 0x000fe40000010000 */
[----:B------:R-:W-:-:S07]  /*ee80*/  WARPGROUP.ARRIVE ;  /* 0x00000000000079c5 */ /* 0x000fce0000000000 */
[----:B------:R-:W-:Y:S01]  /*ee90*/  HGMMA.64x128x16.F32 R152, gdesc[UR4], R152, gsb0 ;  /* 0x01e00000049879f0 */ /* 0x000fe20008000898 */
[----:B------:R-:W-:-:S07]  /*eea0*/  UIADD3 UR6, UR58, 0x1006, URZ ;  /* 0x000010063a067890 */ /* 0x000fce000fffe03f */
[----:B------:R-:W-:Y:S01]  /*eeb0*/  UMOV UR10, UR6 ;  /* 0x00000006000a7c82 */ /* 0x000fe20008000000 */
[----:B------:R-:W-:Y:S01]  /*eec0*/  UIADD3 UR6, UR58, 0x1400, URZ ;  /* 0x000014003a067890 */ /* 0x000fe2000fffe03f */
[----:B------:R-:W-:Y:S02]  /*eed0*/  WARPGROUP.DEPBAR.LE gsb0, 0x0 ;  /* 0x00008000000079c5 */ /* 0x000fe40000010000 */
[----:B------:R-:W-:-:S06]  /*eee0*/  WARPGROUP.ARRIVE ;  /* 0x00000000000079c5 */ /* 0x000fcc0000000000 */
[----:B------:R-:W-:Y:S01]  /*eef0*/  HGMMA.64x128x16.F32 R152, gdesc[UR8], R152, gsb0 ;  /* 0x01e00000089879f0 */ /* 0x000fe20008000898 */
[----:B------:R-:W-:Y:S01]  /*ef00*/  UMOV UR14, UR6 ;  /* 0x00000006000e7c82 */ /* 0x000fe20008000000 */
        /* <DEDUP_REMOVED lines=68> */
[----:B------:R-:W-:Y:S01]  /*f350*/  UIADD3 UR6, UR58, 0x1c06, URZ ;  /* 0x00001c063a067890 */ /* 0x000fe2000fffe03f */
[----:B------:R-:W-:-:S06]  /*f360*/  UMOV UR59, 0x40000040 ;  /* 0x40000040003b7882 */ /* 0x000fcc0000000000 */
[----:B------:R-:W-:Y:S01]  /*f370*/  UMOV UR58, UR6 ;  /* 0x00000006003a7c82 */ /* 0x000fe20008000000 */
[----:B------:R-:W-:Y:S02]  /*f380*/  WARPGROUP.DEPBAR.LE gsb0, 0x0 ;  /* 0x00008000000079c5 */ /* 0x000fe40000010000 */
[----:B------:R-:W-:-:S06]  /*f390*/  WARPGROUP.ARRIVE ;  /* 0x00000000000079c5 */ /* 0x000fcc0000000000 */
[----:B------:R-:W-:Y:S01]  /*f3a0*/  HGMMA.64x128x16.F32 R152, gdesc[UR52], R152, gsb0 ;  /* 0x01e00000349879f0 */ /* 0x000fe20008000898 */
[----:B------:R-:W-:-:S04]  /*f3b0*/  UIADD3 UR6, UR61, 0x1, URZ ;  /* 0x000000013d067890 */ /* 0x000fc8000fffe03f */
[----:B------:R-:W-:-:S04]  /*f3c0*/  UISETP.NE.AND UP0, UPT, UR6, 0x5, UPT ;  /* 0x000000050600788c */ /* 0x000fc8000bf05270 */
[----:B------:R-:W-:Y:S02]  /*f3d0*/  USEL UR7, URZ, 0x1, UP0 ;  /* 0x000000013f077887 */ /* 0x000fe40008000000 */
[----:B------:R-:W-:-:S04]  /*f3e0*/  USEL UR6, UR6, URZ, UP0 ;  /* 0x0000003f06067287 */ /* 0x000fc80008000000 */
[----:B------:R-:W-:Y:S01]  /*f3f0*/  LOP3.LUT R217, R0, UR7, RZ, 0x3c, !PT ;  /* 0x0000000700d97c12 */ /* 0x000fe2000f8e3cff */
[----:B------:R-:W-:Y:S02]  /*f400*/  WARPGROUP.DEPBAR.LE gsb0, 0x0 ;  /* 0x00008000000079c5 */ /* 0x000fe40000010000 */
[----:B------:R-:W-:-:S06]  /*f410*/  WARPGROUP.ARRIVE ;  /* 0x00000000000079c5 */ /* 0x000fcc0000000000 */
[----:B------:R-:W-:Y:S03]  /*f420*/  HGMMA.64x128x16.F32 R152, gdesc[UR56], R152, gsb0 ;  /* 0x01e00000389879f0 */ /* 0x000fe60008000898 */
[----:B------:R-:W-:Y:S02]  /*f430*/  WARPGROUP.DEPBAR.LE gsb0, 0x0 ;  /* 0x00008000000079c5 */ /* 0x000fe40000010000 */
[----:B-1----:R-:W-:Y:S05]  /*f440*/  @!P3 BRA `(.L_x_26) ;  /* 0x000000000004b947 */ /* 0x002fea0003800000 */
[----:B------:R-:W-:Y:S01]  /*f450*/  BPT.TRAP 0x1 ;  /* 0x000000040000795c */ /* 0x000fe20000300000 */
.L_x_26:
[----:B------:R-:W-:Y:S01]  /*f460*/  FMNMX R0, R152, R2, !PT ;  /* 0x0000000298007209 */ /* 0x000fe20007800000 */
[----:B------:R1:W-:Y:S03]  /*f470*/  STL [R1+0x418], R132 ;  /* 0x0004188401007387 */ /* 0x0003e60000100800 */
[----:B------:R-:W-:-:S04]  /*f480*/  FMNMX R0, R153, R0, !PT ;  /* 0x0000000099007209 */ /* 0x000fc80007800000 */
[----:B------:R-:W-:Y:S01]  /*f490*/  FMNMX R0, R156, R0, !PT ;  /* 0x000000009c007209 */ /* 0x000fe20007800000 */
[----:B-1----:R-:W2:Y:S03]  /*f4a0*/  LDL.LU R132, [R1] ;  /* 0x0000000001847983 */ /* 0x002ea60000300800 */
[----:B------:R-:W-:Y:S01]  /*f4b0*/  FMNMX R0, R157, R0, !PT ;  /* 0x000000009d007209 */ /* 0x000fe20007800000 */
[----:B------:R1:W-:Y:S03]  /*f4c0*/  STL [R1+0x414], R133 ;  /* 0x0004148501007387 */ /* 0x0003e60000100800 */
[----:B------:R-:W-:-:S04]  /*f4d0*/  FMNMX R0, R160, R0, !PT ;  /* 0x00000000a0007209 */ /* 0x000fc80007800000 */
[----:B------:R-:W-:-:S04]  /*f4e0*/  FMNMX R0, R161, R0, !PT ;  /* 0x00000000a1007209 */ /* 0x000fc80007800000 */
[----:B------:R-:W-:Y:S01]  /*f4f0*/  FMNMX R0, R164, R0, !PT ;  /* 0x00000000a4007209 */ /* 0x000fe20007800000 */
[----:B-1----:R-:W3:Y:S03]  /*f500*/  LDL.LU R133, [R1+0x4] ;  /* 0x0000040001857983 */ /* 0x002ee60000300800 */
[----:B------:R-:W-:Y:S01]  /*f510*/  FMNMX R0, R165, R0, !PT ;  /* 0x00000000a5007209 */ /* 0x000fe20007800000 */
[----:B------:R1:W-:Y:S03]  /*f520*/  STL [R1+0x410], R136 ;  /* 0x0004108801007387 */ /* 0x0003e60000100800 */
[----:B------:R-:W-:-:S04]  /*f530*/  FMNMX R0, R168, R0, !PT ;  /* 0x00000000a8007209 */ /* 0x000fc80007800000 */
[----:B------:R-:W-:Y:S01]  /*f540*/  FMNMX R0, R169, R0, !PT ;  /* 0x00000000a9007209 */ /* 0x000fe20007800000 */
[----:B-1----:R-:W4:Y:S03]  /*f550*/  LDL.LU R136, [R1+0x10] ;  /* 0x0000100001887983 */ /* 0x002f260000300800 */
[----:B------:R-:W-:Y:S01]  /*f560*/  FMNMX R0, R172, R0, !PT ;  /* 0x00000000ac007209 */ /* 0x000fe20007800000 */
[----:B------:R1:W-:Y:S03]  /*f570*/  STL [R1+0x40c], R137 ;  /* 0x00040c8901007387 */ /* 0x0003e60000100800 */
[----:B------:R-:W-:-:S04]  /*f580*/  FMNMX R0, R173, R0, !PT ;  /* 0x00000000ad007209 */ /* 0x000fc80007800000 */
[----:B------:R-:W-:-:S04]  /*f590*/  FMNMX R0, R176, R0, !PT ;  /* 0x00000000b0007209 */ /* 0x000fc80007800000 */
[----:B------:R-:W-:Y:S01]  /*f5a0*/  FMNMX R0, R177, R0, !PT ;  /* 0x00000000b1007209 */ /* 0x000fe20007800000 */
[----:B-1----:R-:W4:Y:S03]  /*f5b0*/  LDL.LU R137, [R1+0x14] ;  /* 0x0000140001897983 */ /* 0x002f260000300800 */
        /* <DEDUP_REMOVED lines=28> */
[----:B------:R1:W-:Y:S04]  /*f780*/  STL [R1+0x3f4], R149 ;  /* 0x0003f49501007387 */ /* 0x0003e80000100800 */
[----:B------:R-:W1:Y:S04]  /*f790*/  SHFL.BFLY PT, R3, R0, 0x1, 0x1f ;  /* 0x0c201f0000037f89 */ /* 0x000e6800000e0000 */
[----:B-1----:R-:W4:Y:S04]  /*f7a0*/  LDL.LU R149, [R1+0x44] ;  /* 0x0000440001957983 */ /* 0x002f280000300800 */
[----:B------:R1:W-:Y:S04]  /*f7b0*/  STL [R1+0x3f0], R222 ;  /* 0x0003f0de01007387 */ /* 0x0003e80000100800 */
[----:B-1----:R-:W4:Y:S01]  /*f7c0*/  LDL.LU R222, [R1+0x50] ;  /* 0x0000500001de7983 */ /* 0x002f220000300800 */
[----:B------:R-:W-:-:S03]  /*f7d0*/  FMNMX R0, R0, R3, !PT ;  /* 0x0000000300007209 */ /* 0x000fc60007800000 */
[----:B------:R1:W-:Y:S04]  /*f7e0*/  STL [R1+0x3ec], R221 ;  /* 0x0003ecdd01007387 */ /* 0x0003e80000100800 */
[----:B------:R-:W1:Y:S04]  /*f7f0*/  SHFL.BFLY PT, R216, R0, 0x2, 0x1f ;  /* 0x0c401f0000d87f89 */ /* 0x000e6800000e0000 */
[----:B-1----:R-:W4:Y:S04]  /*f800*/  LDL.LU R221, [R1+0x54] ;  /* 0x0000540001dd7983 */ /* 0x002f280000300800 */
[----:B------:R1:W-:Y:S04]  /*f810*/  STL [R1+0x3e8], R217 ;  /* 0x0003e8d901007387 */ /* 0x0003e80000100800 */
[----:B-1----:R-:W4:Y:S01]  /*f820*/  LDL.LU R217, [R1+0x60] ;  /* 0x0000600001d97983 */ /* 0x002f220000300800 */
[----:B------:R-:W-:-:S03]  /*f830*/  FMNMX R216, R0, R216, !PT ;  /* 0x000000d800d87209 */ /* 0x000fc60007800000 */
[----:B------:R1:W-:Y:S01]  /*f840*/  STL [R1+0x3e4], R26 ;  /* 0x0003e41a01007387 */ /* 0x0003e20000100800 */
[----:B------:R-:W-:-:S04]  /*f850*/  FSETP.NEU.AND P2, PT, R216, -INF , PT ;  /* 0xff800000d800780b */ /* 0x000fc80003f4d000 */
[----:B------:R-:W-:Y:S01]  /*f860*/  FSEL R3, R216, RZ, P2 ;  /* 0x000000ffd8037208 */ /* 0x000fe20001000000 */
[----:B-1----:R-:W4:Y:S04]  /*f870*/  LDL.LU R26, [R1+0x64] ;  /* 0x00006400011a7983 */ /* 0x002f280000300800 */
[C---:B------:R-:W-:Y:S01]  /*f880*/  FMUL R0, R3.reuse, UR60 ;  /* 0x0000003c03007c20 */ /* 0x040fe20008400000 */
[----:B------:R-:W-:Y:S01]  /*f890*/  FADD R220, -R3, R2 ;  /* 0x0000000203dc7221 */ /* 0x000fe20000000100 */
[----:B------:R1:W-:Y:S02]  /*f8a0*/  STL [R1+0x3e0], R27 ;  /* 0x0003e01b01007387 */ /* 0x0003e40000100800 */
[--C-:B------:R-:W-:Y:S01]  /*f8b0*/  FFMA R152, R152, UR60, -R0.reuse ;  /* 0x0000003c98987c23 */ /* 0x100fe20008000800 */
[----:B------:R-:W-:-:S04]  /*f8c0*/  FFMA R153, R153, UR60, -R0 ;  /* 0x0000003c99997c23 */ /* 0x000fc80008000800 */
[----:B------:R-:W-:Y:S02]  /*f8d0*/  FSETP.GEU.AND P4, PT, R152, -126, PT ;  /* 0xc2fc00009800780b */ /* 0x000fe40003f8e000 */
[----:B------:R-:W-:Y:S01]  /*f8e0*/  FSETP.GEU.AND P2, PT, R153, -126, PT ;  /* 0xc2fc00009900780b */ /* 0x000fe20003f4e000 */
[--C-:B------:R-:W-:Y:S01]  /*f8f0*/  FFMA R156, R156, UR60, -R0.reuse ;  /* 0x0000003c9c9c7c23 */ /* 0x100fe20008000800 */
        /* <DEDUP_REMOVED lines=9> */
[----:B------:R-:W-:Y:S01]  /*f990*/  @!P4 FMUL R152, R152, 0.5 ;  /* 0x3f0000009898c820 */ /* 0x000fe20000400000 */
[--C-:B------:R-:W-:Y:S01]  /*f9a0*/  FFMA R176, R176, UR60, -R0.reuse ;  /* 0x0000003cb0b07c23 */ /* 0x100fe20008000800 */
[--C-:B------:R-:W-:Y:S01]  /*f9b0*/  FFMA R184, R184, UR60, -R0.reuse ;  /* 0x0000003cb8b87c23 */ /* 0x100fe20008000800 */
[--C-:B------:R-:W-:Y:S01]  /*f9c0*/  FFMA R177, R177, UR60, -R0.reuse ;  /* 0x0000003cb1b17c23 */ /* 0x100fe20008000800 */
[----:B------:R-:W1:Y:S01]  /*f9d0*/  MUFU.EX2 R21, R152 ;  /* 0x0000009800157308 */ /* 0x000e620000000800 */
[----:B------:R-:W-:Y:S01]  /*f9e0*/  @!P2 FMUL R153, R153, 0.5 ;  /* 0x3f0000009999a820 */ /* 0x000fe20000400000 */
[--C-:B------:R-:W-:Y:S01]  /*f9f0*/  FFMA R180, R180, UR60, -R0.reuse ;  /* 0x0000003cb4b47c23 */ /* 0x100fe20008000800 */
[--C-:B------:R-:W-:Y:S01]  /*fa00*/  FFMA R185, R185, UR60, -R0.reuse ;  /* 0x0000003cb9b97c23 */ /* 0x100fe20008000800 */
[--C-:B------:R-:W-:Y:S01]  /*fa10*/  FFMA R188, R188, UR60, -R0.reuse ;  /* 0x0000003cbcbc7c23 */ /* 0x100fe20008000800 */
[--C-:B------:R-:W-:Y:S01]  /*fa20*/  FFMA R192, R192, UR60, -R0.reuse ;  /* 0x0000003cc0c07c23 */ /* 0x100fe20008000800 */
[--C-:B------:R-:W-:Y:S01]  /*fa30*/  FFMA R200, R200, UR60, -R0.reuse ;  /* 0x0000003cc8c87c23 */ /* 0x100fe20008000800 */
[--C-:B------:R-:W-:Y:S01]  /*fa40*/  FFMA R193, R193, UR60, -R0.reuse ;  /* 0x0000003cc1c17c23 */ /* 0x100fe20008000800 */
[----:B------:R-:W1:Y:S01]  /*fa50*/  MUFU.EX2 R20, R153 ;  /* 0x0000009900147308 */ /* 0x000e620000000800 */
[----:B------:R-:W-:Y:S01]  /*fa60*/  FSETP.GEU.AND P3, PT, R156, -126, PT ;  /* 0xc2fc00009c00780b */ /* 0x000fe20003f6e000 */
[--C-:B------:R-:W-:Y:S01]  /*fa70*/  FFMA R196, R196, UR60, -R0.reuse ;  /* 0x0000003cc4c47c23 */ /* 0x100fe20008000800 */
[----:B------:R-:W-:Y:S01]  /*fa80*/  FSETP.GEU.AND P6, PT, R157, -126, PT ;  /* 0xc2fc00009d00780b */ /* 0x000fe20003fce000 */
[--C-:B------:R-:W-:Y:S01]  /*fa90*/  FFMA R208, R208, UR60, -R0.reuse ;  /* 0x0000003cd0d07c23 */ /* 0x100fe20008000800 */
[--C-:B------:R-:W-:Y:S01]  /*faa0*/  FFMA R201, R201, UR60, -R0.reuse ;  /* 0x0000003cc9c97c23 */ /* 0x100fe20008000800 */
[--C-:B------:R-:W-:Y:S01]  /*fab0*/  FFMA R209, R209, UR60, -R0.reuse ;  /* 0x0000003cd1d17c23 */ /* 0x100fe20008000800 */
[--C-:B------:R-:W-:Y:S01]  /*fac0*/  FFMA R204, R204, UR60, -R0.reuse ;  /* 0x0000003ccccc7c23 */ /* 0x100fe20008000800 */
[--C-:B------:R-:W-:Y:S01]  /*fad0*/  FFMA R212, R212, UR60, -R0.reuse ;  /* 0x0000003cd4d47c23 */ /* 0x100fe20008000800 */
[----:B-1----:R-:W-:Y:S01]  /*fae0*/  @!P4 FMUL R21, R21, R21 ;  /* 0x000000151515c220 */ /* 0x002fe20000400000 */
[----:B------:R-:W-:Y:S01]  /*faf0*/  FSETP.GEU.AND P4, PT, R161, -126, PT ;  /* 0xc2fc0000a100780b */ /* 0x000fe20003f8e000 */
[--C-:B------:R-:W-:Y:S01]  /*fb00*/  FFMA R189, R189, UR60, -R0.reuse ;  /* 0x0000003cbdbd7c23 */ /* 0x100fe20008000800 */
[----:B------:R-:W-:Y:S01]  /*fb10*/  FSETP.GEU.AND P5, PT, R160, -126, PT ;  /* 0xc2fc0000a000780b */ /* 0x000fe20003fae000 */
[--C-:B------:R-:W-:Y:S01]  /*fb20*/  FFMA R205, R205, UR60, -R0.reuse ;  /* 0x0000003ccdcd7c23 */ /* 0x100fe20008000800 */
[--C-:B------:R-:W-:Y:S01]  /*fb30*/  FFMA R197, R197, UR60, -R0.reuse ;  /* 0x0000003cc5c57c23 */ /* 0x100fe20008000800 */
[----:B------:R-:W-:Y:S01]  /*fb40*/  FFMA R181, R181, UR60, -R0 ;  /* 0x0000003cb5b57c23 */ /* 0x000fe20008000800 */
[----:B------:R-:W4:Y:S01]  /*fb50*/  LDL.LU R27, [R1+0x70] ;  /* 0x00007000011b7983 */ /* 0x000f220000300800 */
[----:B------:R-:W-:Y:S01]  /*fb60*/  @!P2 FMUL R20, R20, R20 ;  /* 0x000000141414a220 */ /* 0x000fe20000400000 */
[----:B------:R-:W-:Y:S01]  /*fb70*/  FSETP.GEU.AND P2, PT, R164, -126, PT ;  /* 0xc2fc0000a400780b */ /* 0x000fe20003f4e000 */
[----:B------:R-:W-:Y:S01]  /*fb80*/  @!P3 FMUL R156, R156, 0.5 ;  /* 0x3f0000009c9cb820 */ /* 0x000fe20000400000 */
[----:B------:R-:W-:-:S03]  /*fb90*/  @!P6 FMUL R157, R157, 0.5 ;  /* 0x3f0000009d9de820 */ /* 0x000fc60000400000 */
[----:B------:R-:W-:Y:S01]  /*fba0*/  @!P4 FMUL R161, R161, 0.5 ;  /* 0x3f000000a1a1c820 */ /* 0x000fe20000400000 */
[----:B------:R-:W1:Y:S01]  /*fbb0*/  MUFU.EX2 R19, R156 ;  /* 0x0000009c00137308 */ /* 0x000e620000000800 */
[----:B------:R-:W-:Y:S01]  /*fbc0*/  @!P5 FMUL R160, R160, 0.5 ;  /* 0x3f000000a0a0d820 */ /* 0x000fe20000400000 */
[----:B------:R-:W-:Y:S01]  /*fbd0*/  FFMA R0, R213, UR60, -R0 ;  /* 0x0000003cd5007c23 */ /* 0x000fe20008000800 */
[----:B------:R1:W-:Y:S05]  /*fbe0*/  STL [R1+0x3dc], R30 ;  /* 0x0003dc1e01007387 */ /* 0x0003ea0000100800 */
[----:B------:R-:W1:Y:S01]  /*fbf0*/  MUFU.EX2 R16, R161 ;  /* 0x000000a100107308 */ /* 0x000e620000000800 */
[----:B------:R-:W-:Y:S01]  /*fc00*/  @!P2 FMUL R164, R164, 0.5 ;  /* 0x3f000000a4a4a820 */ /* 0x000fe20000400000 */
[----:B-1----:R-:W4:Y:S06]  /*fc10*/  LDL.LU R30, [R1+0x74] ;  /* 0x00007400011e7983 */ /* 0x002f2c0000300800 */
[----:B------:R-:W1:Y:S01]  /*fc20*/  MUFU.EX2 R17, R157 ;  /* 0x0000009d00117308 */ /* 0x000e620000000800 */
[----:B------:R-:W-:-:S07]  /*fc30*/  @!P3 FMUL R19, R19, R19 ;  /* 0x000000131313b220 */ /* 0x000fce0000400000 */
[----:B------:R-:W1:Y:S08]  /*fc40*/  MUFU.EX2 R18, R160 ;  /* 0x000000a000127308 */ /* 0x000e700000000800 */
[----:B------:R-:W2:Y:S01]  /*fc50*/  MUFU.EX2 R15, R164 ;  /* 0x000000a4000f7308 */ /* 0x000ea20000000800 */
[----:B------:R-:W-:Y:S01]  /*fc60*/  @!P4 FMUL R16, R16, R16 ;  /* 0x000000101010c220 */ /* 0x000fe20000400000 */
[----:B------:R-:W-:Y:S01]  /*fc70*/  FSETP.GEU.AND P3, PT, R165, -126, PT ;  /* 0xc2fc0000a500780b */ /* 0x000fe20003f6e000 */
[----:B-1----:R-:W-:Y:S01]  /*fc80*/  @!P6 FMUL R17, R17, R17 ;  /* 0x000000111111e220 */ /* 0x002fe20000400000 */
[----:B------:R-:W-:Y:S01]  /*fc90*/  FSETP.GEU.AND P4, PT, R172, -126, PT ;  /* 0xc2fc0000ac00780b */ /* 0x000fe20003f8e000 */
[----:B------:R1:W-:Y:S01]  /*fca0*/  STL [R1+0x3d8], R31 ;  /* 0x0003d81f01007387 */ /* 0x0003e20000100800 */
[----:B------:R-:W-:Y:S01]  /*fcb0*/  FSETP.GEU.AND P6, PT, R168, -126, PT ;  /* 0xc2fc0000a800780b */ /* 0x000fe20003fce000 */
[----:B------:R-:W-:Y:S01]  /*fcc0*/  @!P5 FMUL R18, R18, R18 ;  /* 0x000000121212d220 */ /* 0x000fe20000400000 */
[----:B------:R-:W-:Y:S01]  /*fcd0*/  FSETP.GEU.AND P5, PT, R169, -126, PT ;  /* 0xc2fc0000a900780b */ /* 0x000fe20003fae000 */
[----:B--2---:R-:W-:Y:S01]  /*fce0*/  @!P2 FMUL R15, R15, R15 ;  /* 0x0000000f0f0fa220 */ /* 0x004fe20000400000 */
[----:B------:R-:W-:-:S05]  /*fcf0*/  FSETP.GEU.AND P2, PT, R173, -126, PT ;  /* 0xc2fc0000ad00780b */ /* 0x000fca0003f4e000 */
[----:B------:R-:W-:Y:S02]  /*fd00*/  @!P3 FMUL R165, R165, 0.5 ;  /* 0x3f000000a5a5b820 */ /* 0x000fe40000400000 */
[----:B------:R-:W-:Y:S02]  /*fd10*/  @!P4 FMUL R172, R172, 0.5 ;  /* 0x3f000000acacc820 */ /* 0x000fe40000400000 */
[----:B------:R-:W-:Y:S01]  /*fd20*/  @!P6 FMUL R168, R168, 0.5 ;  /* 0x3f000000a8a8e820 */ /* 0x000fe20000400000 */
[----:B-1----:R-:W2:Y:S01]  /*fd30*/  LDL.LU R31, [R1+0x80] ;  /* 0x00008000011f7983 */ /* 0x002ea20000300800 */
[----:B------:R-:W1:Y:S01]  /*fd40*/  MUFU.EX2 R14, R165 ;  /* 0x000000a5000e7308 */ /* 0x000e620000000800 */
[----:B------:R-:W-:Y:S02]  /*fd50*/  @!P5 FMUL R169, R169, 0.5 ;  /* 0x3f000000a9a9d820 */ /* 0x000fe40000400000 */
[----:B------:R3:W-:Y:S05]  /*fd60*/  STL [R1+0x3d4], R34 ;  /* 0x0003d42201007387 */ /* 0x0007ea0000100800 */
[----:B------:R-:W1:Y:S01]  /*fd70*/  MUFU.EX2 R11, R172 ;  /* 0x000000ac000b7308 */ /* 0x000e620000000800 */
[----:B------:R-:W-:Y:S01]  /*fd80*/  @!P2 FMUL R173, R173, 0.5 ;  /* 0x3f000000adada820 */ /* 0x000fe20000400000 */
[----:B---3--:R-:W3:Y:S06]  /*fd90*/  LDL.LU R34, [R1+0x84] ;  /* 0x0000840001227983 */ /* 0x008eec0000300800 */
[----:B------:R-:W1:Y:S02]  /*fda0*/  MUFU.EX2 R13, R168 ;  /* 0x000000a8000d7308 */ /* 0x000e640000000800 */
[----:B-1----:R-:W-:-:S06]  /*fdb0*/  @!P3 FMUL R14, R14, R14 ;  /* 0x0000000e0e0eb220 */ /* 0x002fcc0000400000 */
[----:B------:R-:W1:Y:S08]  /*fdc0*/  MUFU.EX2 R12, R169 ;  /* 0x000000a9000c7308 */ /* 0x000e700000000800 */
[----:B------:R-:W1:Y:S01]  /*fdd0*/  MUFU.EX2 R10, R173 ;  /* 0x000000ad000a7308 */ /* 0x000e620000000800 */
[----:B------:R-:W-:Y:S01]  /*fde0*/  @!P4 FMUL R11, R11, R11 ;  /* 0x0000000b0b0bc220 */ /* 0x000fe20000400000 */
[----:B------:R-:W-:Y:S01]  /*fdf0*/  FSETP.GEU.AND P3, PT, R176, -126, PT ;  /* 0xc2fc0000b000780b */ /* 0x000fe20003f6e000 */
[----:B------:R-:W-:Y:S01]  /*fe00*/  @!P6 FMUL R13, R13, R13 ;  /* 0x0000000d0d0de220 */ /* 0x000fe20000400000 */
[----:B------:R-:W-:Y:S01]  /*fe10*/  FSETP.GEU.AND P4, PT, R184, -126, PT ;  /* 0xc2fc0000b800780b */ /* 0x000fe20003f8e000 */
[----:B------:R1:W-:Y:S01]  /*fe20*/  STL [R1+0x3d0], R35 ;  /* 0x0003d02301007387 */ /* 0x0003e20000100800 */
[----:B------:R-:W-:Y:S01]  /*fe30*/  FSETP.GEU.AND P6, PT, R177, -126, PT ;  /* 0xc2fc0000b100780b */ /* 0x000fe20003fce000 */
[----:B-1----:R-:W-:Y:S01]  /*fe40*/  @!P5 FMUL R12, R12, R12 ;  /* 0x0000000c0c0cd220 */ /* 0x002fe20000400000 */
[----:B------:R-:W-:Y:S01]  /*fe50*/  FSETP.GEU.AND P5, PT, R180, -126, PT ;  /* 0xc2fc0000b400780b */ /* 0x000fe20003fae000 */
[----:B------:R-:W-:Y:S01]  /*fe60*/  @!P2 FMUL R10, R10, R10 ;  /* 0x0000000a0a0aa220 */ /* 0x000fe20000400000 */
[----:B------:R-:W-:-:S05]  /*fe70*/  FSETP.GEU.AND P2, PT, R185, -126, PT ;  /* 0xc2fc0000b900780b */ /* 0x000fca0003f4e000 */
[----:B------:R-:W-:Y:S02]  /*fe80*/  @!P3 FMUL R176, R176, 0.5 ;  /* 0x3f000000b0b0b820 */ /* 0x000fe40000400000 */
[----:B------:R-:W-:Y:S02]  /*fe90*/  @!P4 FMUL R184, R184, 0.5 ;  /* 0x3f000000b8b8c820 */ /* 0x000fe40000400000 */
[----:B------:R-:W-:Y:S01]  /*fea0*/  @!P6 FMUL R177, R177, 0.5 ;  /* 0x3f000000b1b1e820 */ /* 0x000fe20000400000 */
[----:B------:R-:W3:Y:S01]  /*feb0*/  LDL.LU R35, [R1+0x90] ;  /* 0x0000900001237983 */ /* 0x000ee20000300800 */
[----:B------:R-:W1:Y:S01]  /*fec0*/  MUFU.EX2 R9, R176 ;  /* 0x000000b000097308 */ /* 0x000e620000000800 */
[----:B------:R-:W-:Y:S02]  /*fed0*/  @!P5 FMUL R180, R180, 0.5 ;  /* 0x3f000000b4b4d820 */ /* 0x000fe40000400000 */
[----:B------:R1:W-:Y:S05]  /*fee0*/  STL [R1+0x3cc], R38 ;  /* 0x0003cc2601007387 */ /* 0x0003ea0000100800 */
[----:B------:R-:W1:Y:S01]  /*fef0*/  MUFU.EX2 R168, R177 ;  /* 0x000000b100a87308 */ /* 0x000e620000000800 */
[----:B------:R-:W-:Y:S01]  /*ff00*/  @!P2 FMUL R185, R185, 0.5 ;  /* 0x3f000000b9b9a820 */ /* 0x000fe20000400000 */
[----:B-1----:R-:W3:Y:S06]  /*ff10*/  LDL.LU R38, [R1+0x94] ;  /* 0x0000940001267983 */ /* 0x002eec0000300800 */
[----:B------:R-:W1:Y:S01]  /*ff20*/  MUFU.EX2 R184, R184 ;  /* 0x000000b800b87308 */ /* 0x000e620000000800 */
[----:B------:R-:W-:-:S07]  /*ff30*/  @!P3 FMUL R9, R9, R9 ;  /* 0x000000090909b220 */ /* 0x000fce0000400000 */
[----:B------:R-:W1:Y:S08]  /*ff40*/  MUFU.EX2 R8, R180 ;  /* 0x000000b400087308 */ /* 0x000e700000000800 */
[----:B------:R-:W1:Y:S01]  /*ff50*/  MUFU.EX2 R164, R185 ;  /* 0x000000b900a47308 */ /* 0x000e620000000800 */
[----:B------:R-:W-:Y:S01]  /*ff60*/  FSETP.GEU.AND P3, PT, R188, -126, PT ;  /* 0xc2fc0000bc00780b */ /* 0x000fe20003f6e000 */
[----:B------:R-:W-:Y:S01]  /*ff70*/  @!P6 FMUL R168, R168, R168 ;  /* 0x000000a8a8a8e220 */ /* 0x000fe20000400000 */
[----:B-1----:R-:W-:Y:S01]  /*ff80*/  @!P4 FMUL R184, R184, R184 ;  /* 0x000000b8b8b8c220 */ /* 0x002fe20000400000 */
[----:B------:R-:W-:Y:S01]  /*ff90*/  FSETP.GEU.AND P6, PT, R192, -126, PT ;  /* 0xc2fc0000c000780b */ /* 0x000fe20003fce000 */
[----:B------:R1:W-:Y:S01]  /*ffa0*/  STL [R1+0x3c8], R39 ;  /* 0x0003c82701007387 */ /* 0x0003e20000100800 */
[----:B------:R-:W-:Y:S01]  /*ffb0*/  FSETP.GEU.AND P4, PT, R200, -126, PT ;  /* 0xc2fc0000c800780b */ /* 0x000fe20003f8e000 */
[----:B------:R-:W-:Y:S01]  /*ffc0*/  @!P5 FMUL R8, R8, R8 ;  /* 0x000000080808d220 */ /* 0x000fe20000400000 */
[----:B------:R-:W-:Y:S01]  /*ffd0*/  FSETP.GEU.AND P5, PT, R193, -126, PT ;  /* 0xc2fc0000c100780b */ /* 0x000fe20003fae000 */
[----:B------:R-:W-:Y:S01]  /*ffe0*/  @!P2 FMUL R164, R164, R164 ;  /* 0x000000a4a4a4a220 */ /* 0x000fe20000400000 */
[----:B------:R-:W-:-:S04]  /*fff0*/  FSETP.GEU.AND P2, PT, R196, -126, PT ;  /* 0xc2fc0000c400780b */ /* 0x000fc80003f4e000 */
[----:B------:R-:W-:-:S03]  /*10000*/  @!P3 FMUL R188, R188, 0.5 ;  /* 0x3f000000bcbcb820 */ /* 0x000fc60000400000 */
[----:B------:R-:W-:Y:S02]  /*10010*/  @!P6 FMUL R192, R192, 0.5 ;  /* 0x3f000000c0c0e820 */ /* 0x000fe40000400000 */
[----:B------:R-:W-:Y:S01]  /*10020*/  @!P4 FMUL R200, R200, 0.5 ;  /* 0x3f000000c8c8c820 */ /* 0x000fe20000400000 */
[----:B------:R-:W-:Y:S01]  /*10030*/  FADD R3, R21, R184 ;  /* 0x000000b815037221 */ /* 0x000fe20000000000 */
[----:B------:R-:W-:Y:S01]  /*10040*/  @!P5 FMUL R193, R193, 0.5 ;  /* 0x3f000000c1c1d820 */ /* 0x000fe20000400000 */
[----:B-1----:R-:W3:Y:S01]  /*10050*/  LDL.LU R39, [R1+0xa0] ;  /* 0x0000a00001277983 */ /* 0x002ee20000300800 */
[----:B------:R-:W1:Y:S03]  /*10060*/  MUFU.EX2 R188, R188 ;  /* 0x000000bc00bc7308 */ /* 0x000e660000000800 */
[----:B------:R1:W-:Y:S01]  /*10070*/  STL [R1+0x3c4], R42 ;  /* 0x0003c42a01007387 */ /* 0x0003e20000100800 */
[----:B------:R-:W-:-:S04]  /*10080*/  @!P2 FMUL R196, R196, 0.5 ;  /* 0x3f000000c4c4a820 */ /* 0x000fc80000400000 */
[----:B------:R-:W1:Y:S02]  /*10090*/  MUFU.EX2 R192, R192 ;  /* 0x000000c000c07308 */ /* 0x000e640000000800 */
[----:B-1----:R-:W3:Y:S06]  /*100a0*/  LDL.LU R42, [R1+0xa4] ;  /* 0x0000a400012a7983 */ /* 0x002eec0000300800 */
[----:B------:R-:W1:Y:S08]  /*100b0*/  MUFU.EX2 R200, R200 ;  /* 0x000000c800c87308 */ /* 0x000e700000000800 */
[----:B------:R-:W1:Y:S08]  /*100c0*/  MUFU.EX2 R160, R193 ;  /* 0x000000c100a07308 */ /* 0x000e700000000800 */
[----:B------:R-:W1:Y:S01]  /*100d0*/  MUFU.EX2 R196, R196 ;  /* 0x000000c400c47308 */ /* 0x000e620000000800 */
[----:B------:R-:W-:Y:S01]  /*100e0*/  @!P3 FMUL R188, R188, R188 ;  /* 0x000000bcbcbcb220 */ /* 0x000fe20000400000 */
        /* <DEDUP_REMOVED lines=15> */
[----:B------:R-:W1:Y:S02]  /*101e0*/  MUFU.EX2 R156, R201 ;  /* 0x000000c9009c7308 */ /* 0x000e640000000800 */
[----:B-1----:R-:W3:Y:S01]  /*101f0*/  LDL.LU R43, [R1+0xb0] ;  /* 0x0000b000012b7983 */ /* 0x002ee20000300800 */
[----:B------:R-:W-:-:S05]  /*10200*/  @!P2 FMUL R212, R212, 0.5 ;  /* 0x3f000000d4d4a820 */ /* 0x000fca0000400000 */
[----:B------:R-:W1:Y:S08]  /*10210*/  MUFU.EX2 R208, R208 ;  /* 0x000000d000d07308 */ /* 0x000e700000000800 */
[----:B------:R-:W1:Y:S08]  /*10220*/  MUFU.EX2 R152, R209 ;  /* 0x000000d100987308 */ /* 0x000e700000000800 */
[----:B------:R-:W1:Y:S01]  /*10230*/  MUFU.EX2 R204, R204 ;  /* 0x000000cc00cc7308 */ /* 0x000e620000000800 */
[----:B------:R-:W-:Y:S01]  /*10240*/  @!P6 FMUL R156, R156, R156 ;  /* 0x0000009c9c9ce220 */ /* 0x000fe20000400000 */
[----:B------:R-:W-:Y:S01]  /*10250*/  FADD R5, R3, R2 ;  /* 0x0000000203057221 */ /* 0x000fe20000000000 */
[----:B------:R1:W-:Y:S05]  /*10260*/  STL [R1+0x3bc], R46 ;  /* 0x0003bc2e01007387 */ /* 0x0003ea0000100800 */
[----:B------:R-:W1:Y:S02]  /*10270*/  MUFU.EX2 R212, R212 ;  /* 0x000000d400d47308 */ /* 0x000e640000000800 */
[----:B-1----:R-:W-:Y:S01]  /*10280*/  @!P3 FMUL R208, R208, R208 ;  /* 0x000000d0d0d0b220 */ /* 0x002fe20000400000 */
[----:B------:R-:W-:Y:S01]  /*10290*/  @!P4 FMUL R152, R152, R152 ;  /* 0x000000989898c220 */ /* 0x000fe20000400000 */
[----:B------:R-:W-:-:S02]  /*102a0*/  FSETP.GEU.AND P6, PT, R189, -126, PT ;  /* 0xc2fc0000bd00780b */ /* 0x000fc40003fce000 */
[----:B------:R-:W-:Y:S01]  /*102b0*/  FSETP.GEU.AND P4, PT, R205, -126, PT ;  /* 0xc2fc0000cd00780b */ /* 0x000fe20003f8e000 */
[----:B------:R-:W-:Y:S01]  /*102c0*/  FADD R3, R18, R192 ;  /* 0x000000c012037221 */ /* 0x000fe20000000000 */
[----:B------:R-:W-:Y:S01]  /*102d0*/  FADD R2, R9, R208 ;  /* 0x000000d009027221 */ /* 0x000fe20000000000 */
[----:B------:R-:W-:Y:S01]  /*102e0*/  @!P5 FMUL R204, R204, R204 ;  /* 0x000000ccccccd220 */ /* 0x000fe20000400000 */
[----:B------:R-:W-:Y:S02]  /*102f0*/  FSETP.GEU.AND P5, PT, R197, -126, PT ;  /* 0xc2fc0000c500780b */ /* 0x000fe40003fae000 */
[----:B------:R-:W-:Y:S01]  /*10300*/  FADD R2, R3, R2 ;  /* 0x0000000203027221 */ /* 0x000fe20000000000 */
[----:B------:R-:W-:Y:S01]  /*10310*/  FSETP.GEU.AND P3, PT, R181, -126, PT ;  /* 0xc2fc0000b500780b */ /* 0x000fe20003f6e000 */
[----:B------:R-:W3:Y:S01]  /*10320*/  LDL.LU R46, [R1+0xb4] ;  /* 0x0000b400012e7983 */ /* 0x000ee20000300800 */
[----:B------:R-:W-:Y:S01]  /*10330*/  @!P2 FMUL R212, R212, R212 ;  /* 0x000000d4d4d4a220 */ /* 0x000fe20000400000 */
[----:B------:R-:W-:Y:S01]  /*10340*/  FSETP.GEU.AND P2, PT, R0, -126, PT ;  /* 0xc2fc00000000780b */ /* 0x000fe20003f4e000 */
[----:B------:R-:W-:Y:S01]  /*10350*/  FADD R153, R5, R2 ;  /* 0x0000000205997221 */ /* 0x000fe20000000000 */
[----:B------:R-:W-:Y:S01]  /*10360*/  FADD R3, R20, R164 ;  /* 0x000000a414037221 */ /* 0x000fe20000000000 */
[----:B------:R-:W-:Y:S01]  /*10370*/  FADD R2, R12, R156 ;  /* 0x0000009c0c027221 */ /* 0x000fe20000000000 */
[----:B------:R-:W-:Y:S01]  /*10380*/  @!P6 FMUL R189, R189, 0.5 ;  /* 0x3f000000bdbde820 */ /* 0x000fe20000400000 */
[----:B------:R-:W-:-:S02]  /*10390*/  @!P4 FMUL R205, R205, 0.5 ;  /* 0x3f000000cdcdc820 */ /* 0x000fc40000400000 */
[----:B------:R-:W-:Y:S01]  /*103a0*/  @!P5 FMUL R197, R197, 0.5 ;  /* 0x3f000000c5c5d820 */ /* 0x000fe20000400000 */
[----:B------:R-:W-:Y:S01]  /*103b0*/  FADD R5, R3, R2 ;  /* 0x0000000203057221 */ /* 0x000fe20000000000 */
[----:B------:R-:W-:Y:S01]  /*103c0*/  FADD R3, R16, R160 ;  /* 0x000000a010037221 */ /* 0x000fe20000000000 */
[----:B------:R-:W-:Y:S01]  /*103d0*/  FADD R2, R168, R152 ;  /* 0x00000098a8027221 */ /* 0x000fe20000000000 */
[----:B------:R-:W1:Y:S01]  /*103e0*/  MUFU.EX2 R189, R189 ;  /* 0x000000bd00bd7308 */ /* 0x000e620000000800 */
[----:B------:R-:W-:Y:S01]  /*103f0*/  @!P3 FMUL R181, R181, 0.5 ;  /* 0x3f000000b5b5b820 */ /* 0x000fe20000400000 */
[----:B------:R4:W-:Y:S01]  /*10400*/  STL [R1+0x3b8], R47 ;  /* 0x0003b82f01007387 */ /* 0x0009e20000100800 */
[----:B------:R-:W-:Y:S01]  /*10410*/  @!P2 FMUL R0, R0, 0.5 ;  /* 0x3f0000000000a820 */ /* 0x000fe20000400000 */
[----:B------:R-:W-:-:S04]  /*10420*/  FADD R2, R3, R2 ;  /* 0x0000000203027221 */ /* 0x000fc80000000000 */
[----:B------:R-:W1:Y:S01]  /*10430*/  MUFU.EX2 R205, R205 ;  /* 0x000000cd00cd7308 */ /* 0x000e620000000800 */
[----:B------:R-:W-:Y:S01]  /*10440*/  FADD R5, R5, R2 ;  /* 0x0000000205057221 */ /* 0x000fe20000000000 */
[----:B------:R-:W-:Y:S01]  /*10450*/  FADD R3, R19, R188 ;  /* 0x000000bc13037221 */ /* 0x000fe20000000000 */
[----:B------:R-:W-:Y:S01]  /*10460*/  FADD R2, R11, R204 ;  /* 0x000000cc0b027221 */ /* 0x000fe20000000000 */
[----:B----4-:R-:W4:Y:S04]  /*10470*/  LDL.LU R47, [R1+0xc0] ;  /* 0x0000c000012f7983 */ /* 0x010f280000300800 */
[----:B------:R-:W1:Y:S01]  /*10480*/  MUFU.EX2 R6, R181 ;  /* 0x000000b500067308 */ /* 0x000e620000000800 */
[----:B------:R-:W-:-:S07]  /*10490*/  FADD R3, R3, R2 ;  /* 0x0000000203037221 */ /* 0x000fce0000000000 */
[----:B------:R-:W1:Y:S01]  /*104a0*/  MUFU.EX2 R197, R197 ;  /* 0x000000c500c57308 */ /* 0x000e620000000800 */
[----:B------:R-:W-:-:S07]  /*104b0*/  FADD R2, R15, R196 ;  /* 0x000000c40f027221 */ /* 0x000fce0000000000 */
[----:B------:R1:W2:Y:S02]  /*104c0*/  MUFU.EX2 R7, R0 ;  /* 0x0000000000077308 */ /* 0x0002a40000000800 */
[----:B-1----:R-:W-:Y:S01]  /*104d0*/  @!P6 FMUL R189, R189, R189 ;  /* 0x000000bdbdbde220 */ /* 0x002fe20000400000 */
[----:B------:R-:W-:Y:S01]  /*104e0*/  @!P4 FMUL R205, R205, R205 ;  /* 0x000000cdcdcdc220 */ /* 0x000fe20000400000 */
[----:B------:R1:W-:Y:S01]  /*104f0*/  STL [R1+0x3b4], R50 ;  /* 0x0003b43201007387 */ /* 0x0003e20000100800 */
[----:B------:R-:W-:-:S04]  /*10500*/  FADD R0, R8, R212 ;  /* 0x000000d408007221 */ /* 0x000fc80000000000 */
[----:B------:R-:W-:Y:S01]  /*10510*/  FADD R0, R2, R0 ;  /* 0x0000000002007221 */ /* 0x000fe20000000000 */
[----:B------:R-:W-:Y:S01]  /*10520*/  FADD R2, R17, R189 ;  /* 0x000000bd11027221 */ /* 0x000fe20000000000 */
[----:B------:R-:W-:Y:S01]  /*10530*/  @!P3 FMUL R6, R6, R6 ;  /* 0x000000060606b220 */ /* 0x000fe20000400000 */
[----:B------:R-:W-:Y:S01]  /*10540*/  @!P5 FMUL R197, R197, R197 ;  /* 0x000000c5c5c5d220 */ /* 0x000fe20000400000 */
[----:B------:R-:W-:Y:S01]  /*10550*/  FADD R22, R3, R0 ;  /* 0x0000000003167221 */ /* 0x000fe20000000000 */
[----:B------:R-:W-:Y:S01]  /*10560*/  FADD R0, R10, R205 ;  /* 0x000000cd0a007221 */ /* 0x000fe20000000000 */
[----:B--2---:R-:W-:Y:S01]  /*10570*/  @!P2 FMUL R7, R7, R7 ;  /* 0x000000070707a220 */ /* 0x004fe20000400000 */
[----:B-1----:R-:W2:Y:S02]  /*10580*/  LDL.LU R50, [R1+0xc4] ;  /* 0x0000c40001327983 */ /* 0x002ea40000300800 */
[----:B------:R-:W-:Y:S01]  /*10590*/  FADD R3, R2, R0 ;  /* 0x0000000002037221 */ /* 0x000fe20000000000 */
[----:B------:R-:W-:Y:S01]  /*105a0*/  FADD R2, R14, R197 ;  /* 0x000000c50e027221 */ /* 0x000fe20000000000 */
[----:B------:R-:W-:Y:S01]  /*105b0*/  FADD R0, R6, R7 ;  /* 0x0000000706007221 */ /* 0x000fe20000000000 */
[----:B------:R1:W-:Y:S03]  /*105c0*/  STL [R1+0x3b0], R51 ;  /* 0x0003b03301007387 */ /* 0x0003e60000100800 */
[----:B------:R-:W-:Y:S01]  /*105d0*/  FADD R0, R2, R0 ;  /* 0x0000000002007221 */ /* 0x000fe20000000000 */
[----:B------:R-:W-:-:S04]  /*105e0*/  FMNMX R2, R154, R4, !PT ;  /* 0x000000049a027209 */ /* 0x000fc80007800000 */
[----:B------:R-:W-:Y:S01]  /*105f0*/  FMNMX R2, R155, R2, !PT ;  /* 0x000000029b027209 */ /* 0x000fe20007800000 */
[----:B-1----:R-:W2:Y:S03]  /*10600*/  LDL.LU R51, [R1+0xd0] ;  /* 0x0000d00001337983 */ /* 0x002ea60000300800 */
[----:B------:R-:W-:Y:S01]  /*10610*/  FMNMX R2, R158, R2, !PT ;  /* 0x000000029e027209 */ /* 0x000fe20007800000 */
[----:B------:R1:W-:Y:S03]  /*10620*/  STL [R1+0x3ac], R54 ;  /* 0x0003ac3601007387 */ /* 0x0003e60000100800 */
[----:B------:R-:W-:-:S04]  /*10630*/  FMNMX R2, R159, R2, !PT ;  /* 0x000000029f027209 */ /* 0x000fc80007800000 */
[----:B------:R-:W-:-:S04]  /*10640*/  FMNMX R2, R162, R2, !PT ;  /* 0x00000002a2027209 */ /* 0x000fc80007800000 */
[----:B------:R-:W-:Y:S01]  /*10650*/  FMNMX R2, R163, R2, !PT ;  /* 0x00000002a3027209 */ /* 0x000fe20007800000 */
[----:B-1----:R-:W2:Y:S03]  /*10660*/  LDL.LU R54, [R1+0xd4] ;  /* 0x0000d40001367983 */ /* 0x002ea60000300800 */
[----:B------:R-:W-:Y:S01]  /*10670*/  FMNMX R2, R166, R2, !PT ;  /* 0x00000002a6027209 */ /* 0x000fe20007800000 */
[----:B------:R1:W-:Y:S03]  /*10680*/  STL [R1+0x3a8], R55 ;  /* 0x0003a83701007387 */ /* 0x0003e60000100800 */
[----:B------:R-:W-:-:S04]  /*10690*/  FMNMX R2, R167, R2, !PT ;  /* 0x00000002a7027209 */ /* 0x000fc80007800000 */
[----:B------:R-:W-:Y:S01]  /*106a0*/  FMNMX R2, R170, R2, !PT ;  /* 0x00000002aa027209 */ /* 0x000fe20007800000 */
[----:B-1----:R-:W2:Y:S03]  /*106b0*/  LDL.LU R55, [R1+0xe0] ;  /* 0x0000e00001377983 */ /* 0x002ea60000300800 */
[----:B------:R-:W-:Y:S01]  /*106c0*/  FMNMX R2, R171, R2, !PT ;  /* 0x00000002ab027209 */ /* 0x000fe20007800000 */
[----:B------:R1:W-:Y:S03]  /*106d0*/  STL [R1+0x3a4], R58 ;  /* 0x0003a43a01007387 */ /* 0x0003e60000100800 */
[----:B------:R-:W-:-:S04]  /*106e0*/  FMNMX R2, R174, R2, !PT ;  /* 0x00000002ae027209 */ /* 0x000fc80007800000 */
[----:B------:R-:W-:Y:S01]  /*106f0*/  FMNMX R2, R175, R2, !PT ;  /* 0x00000002af027209 */ /* 0x000fe20007800000 */
[----:B-1----:R-:W2:Y:S04]  /*10700*/  LDL.LU R58, [R1+0xe4] ;  /* 0x0000e400013a7983 */ /* 0x002ea80000300800 */
[----:B------:R1:W-:Y:S01]  /*10710*/  STL [R1+0x3a0], R59 ;  /* 0x0003a03b01007387 */ /* 0x0003e20000100800 */
[----:B------:R-:W-:-:S03]  /*10720*/  FMNMX R2, R178, R2, !PT ;  /* 0x00000002b2027209 */ /* 0x000fc60007800000 */
[----:B-1----:R-:W2:Y:S04]  /*10730*/  LDL.LU R59, [R1+0xf0] ;  /* 0x0000f000013b7983 */ /* 0x002ea80000300800 */
[----:B------:R1:W-:Y:S01]  /*10740*/  STL [R1+0x39c], R62 ;  /* 0x00039c3e01007387 */ /* 0x0003e20000100800 */
[----:B------:R-:W-:-:S03]  /*10750*/  FMNMX R2, R179, R2, !PT ;  /* 0x00000002b3027209 */ /* 0x000fc60007800000 */
[----:B-1----:R-:W2:Y:S04]  /*10760*/  LDL.LU R62, [R1+0xf4] ;  /* 0x0000f400013e7983 */ /* 0x002ea80000300800 */
[----:B------:R1:W-:Y:S04]  /*10770*/  STL [R1+0x398], R63 ;  /* 0x0003983f01007387 */ /* 0x0003e80000100800 */
        /* <DEDUP_REMOVED lines=92> */
[----:B------:R-:W-:-:S03]  /*10d40*/  FADD R0, R3, R0 ;  /* 0x0000000003007221 */ /* 0x000fc60000000000 */
[----:B-1----:R-:W2:Y:S04]  /*10d50*/  LDL.LU R138, [R1+0x9c] ;  /* 0x00009c00018a7983 */ /* 0x002ea80000300800 */
[----:B------:R1:W-:Y:S04]  /*10d60*/  STL [R1+0x300], R139 ;  /* 0x0003008b01007387 */ /* 0x0003e80000100800 */
[----:B-1----:R-:W2:Y:S04]  /*10d70*/  LDL.LU R139, [R1+0xa8] ;  /* 0x0000a800018b7983 */ /* 0x002ea80000300800 */
[----:B------:R1:W-:Y:S04]  /*10d80*/  STL [R1+0x2fc], R142 ;  /* 0x0002fc8e01007387 */ /* 0x0003e80000100800 */
[----:B------:R-:W3:Y:S04]  /*10d90*/  SHFL.BFLY PT, R3, R2, 0x1, 0x1f ;  /* 0x0c201f0002037f89 */ /* 0x000ee800000e0000 */
[----:B-1----:R-:W2:Y:S04]  /*10da0*/  LDL.LU R142, [R1+0xac] ;  /* 0x0000ac00018e7983 */ /* 0x002ea80000300800 */
[----:B------:R1:W-:Y:S04]  /*10db0*/  STL [R1+0x2f8], R143 ;  /* 0x0002f88f01007387 */ /* 0x0003e80000100800 */
[----:B-1----:R-:W2:Y:S04]  /*10dc0*/  LDL.LU R143, [R1+0xb8] ;  /* 0x0000b800018f7983 */ /* 0x002ea80000300800 */
[----:B------:R1:W-:Y:S04]  /*10dd0*/  STL [R1+0x2f4], R146 ;  /* 0x0002f49201007387 */ /* 0x0003e80000100800 */
[----:B-1----:R-:W2:Y:S04]  /*10de0*/  LDL.LU R146, [R1+0xbc] ;  /* 0x0000bc0001927983 */ /* 0x002ea80000300800 */
[----:B------:R1:W-:Y:S04]  /*10df0*/  STL [R1+0x2f0], R147 ;  /* 0x0002f09301007387 */ /* 0x0003e80000100800 */
[----:B-1----:R-:W2:Y:S04]  /*10e00*/  LDL.LU R147, [R1+0xc8] ;  /* 0x0000c80001937983 */ /* 0x002ea80000300800 */
[----:B------:R1:W-:Y:S04]  /*10e10*/  STL [R1+0x2ec], R150 ;  /* 0x0002ec9601007387 */ /* 0x0003e80000100800 */
[----:B-1----:R-:W2:Y:S04]  /*10e20*/  LDL.LU R150, [R1+0xcc] ;  /* 0x0000cc0001967983 */ /* 0x002ea80000300800 */
[----:B------:R1:W-:Y:S01]  /*10e30*/  STL [R1+0x2e8], R151 ;  /* 0x0002e89701007387 */ /* 0x0003e20000100800 */
[----:B------:R-:W-:-:S03]  /*10e40*/  FADD R5, R5, R0 ;  /* 0x0000000005057221 */ /* 0x000fc60000000000 */
[----:B-1----:R-:W2:Y:S04]  /*10e50*/  LDL.LU R151, [R1+0xd8] ;  /* 0x0000d80001977983 */ /* 0x002ea80000300800 */
[----:B------:R1:W-:Y:S01]  /*10e60*/  STL [R1+0x2e4], R235 ;  /* 0x0002e4eb01007387 */ /* 0x0003e20000100800 */
[----:B------:R-:W-:-:S03]  /*10e70*/  FMUL R0, R220, UR60 ;  /* 0x0000003cdc007c20 */ /* 0x000fc60008400000 */
[----:B-1----:R-:W2:Y:S04]  /*10e80*/  LDL.LU R235, [R1+0xdc] ;  /* 0x0000dc0001eb7983 */ /* 0x002ea80000300800 */
[----:B------:R1:W-:Y:S04]  /*10e90*/  STL [R1+0x2e0], R234 ;  /* 0x0002e0ea01007387 */ /* 0x0003e80000100800 */
[----:B-1----:R-:W2:Y:S04]  /*10ea0*/  LDL.LU R234, [R1+0xe8] ;  /* 0x0000e80001ea7983 */ /* 0x002ea80000300800 */
[----:B------:R1:W-:Y:S01]  /*10eb0*/  STL [R1+0x2dc], R233 ;  /* 0x0002dce901007387 */ /* 0x0003e20000100800 */
[----:B------:R-:W-:-:S03]  /*10ec0*/  FSETP.GEU.AND P2, PT, R0, -126, PT ;  /* 0xc2fc00000000780b */ /* 0x000fc60003f4e000 */
[----:B-1----:R-:W2:Y:S04]  /*10ed0*/  LDL.LU R233, [R1+0xec] ;  /* 0x0000ec0001e97983 */ /* 0x002ea80000300800 */
[----:B------:R1:W-:Y:S04]  /*10ee0*/  STL [R1+0x2d8], R232 ;  /* 0x0002d8e801007387 */ /* 0x0003e80000100800 */
[----:B-1----:R-:W2:Y:S04]  /*10ef0*/  LDL.LU R232, [R1+0xf8] ;  /* 0x0000f80001e87983 */ /* 0x002ea80000300800 */
[----:B------:R1:W-:Y:S01]  /*10f00*/  STL [R1+0x2d4], R231 ;  /* 0x0002d4e701007387 */ /* 0x0003e20000100800 */
[----:B---3--:R-:W-:-:S03]  /*10f10*/  FMNMX R2, R2, R3, !PT ;  /* 0x0000000302027209 */ /* 0x008fc60007800000 */
[----:B-1----:R-:W3:Y:S04]  /*10f20*/  LDL.LU R231, [R1+0xfc] ;  /* 0x0000fc0001e77983 */ /* 0x002ee80000300800 */
[----:B------:R1:W-:Y:S04]  /*10f30*/  STL [R1+0x2d0], R230 ;  /* 0x0002d0e601007387 */ /* 0x0003e80000100800 */
[----:B-1----:R-:W3:Y:S04]  /*10f40*/  LDL.LU R230, [R1+0x108] ;  /* 0x0001080001e67983 */ /* 0x002ee80000300800 */
[----:B------:R1:W-:Y:S01]  /*10f50*/  STL [R1+0x2cc], R229 ;  /* 0x0002cce501007387 */ /* 0x0003e20000100800 */
[----:B------:R-:W-:-:S03]  /*10f60*/  FADD R3, R153, R22 ;  /* 0x0000001699037221 */ /* 0x000fc60000000000 */
[----:B-1----:R-:W3:Y:S04]  /*10f70*/  LDL.LU R229, [R1+0x10c] ;  /* 0x00010c0001e57983 */ /* 0x002ee80000300800 */
[----:B------:R1:W-:Y:S04]  /*10f80*/  STL [R1+0x2c8], R228 ;  /* 0x0002c8e401007387 */ /* 0x0003e80000100800 */
[----:B-1----:R-:W3:Y:S04]  /*10f90*/  LDL.LU R228, [R1+0x118] ;  /* 0x0001180001e47983 */ /* 0x002ee80000300800 */
[----:B------:R1:W-:Y:S01]  /*10fa0*/  STL [R1+0x2c4], R227 ;  /* 0x0002c4e301007387 */ /* 0x0003e20000100800 */
[----:B------:R-:W-:-:S03]  /*10fb0*/  @!P2 FMUL R0, R0, 0.5 ;  /* 0x3f0000000000a820 */ /* 0x000fc60000400000 */
[----:B------:R-:W4:Y:S04]  /*10fc0*/  SHFL.BFLY PT, R22, R2, 0x2, 0x1f ;  /* 0x0c401f0002167f89 */ /* 0x000f2800000e0000 */
[----:B-1----:R-:W3:Y:S04]  /*10fd0*/  LDL.LU R227, [R1+0x11c] ;  /* 0x00011c0001e37983 */ /* 0x002ee80000300800 */
[----:B------:R1:W-:Y:S04]  /*10fe0*/  STL [R1+0x2c0], R226 ;  /* 0x0002c0e201007387 */ /* 0x0003e80000100800 */
[----:B-1----:R-:W3:Y:S04]  /*10ff0*/  LDL.LU R226, [R1+0x128] ;  /* 0x0001280001e27983 */ /* 0x002ee80000300800 */
[----:B------:R1:W-:Y:S04]  /*11000*/  STL [R1+0x2bc], R225 ;  /* 0x0002bce101007387 */ /* 0x0003e80000100800 */
[----:B-1----:R-:W3:Y:S04]  /*11010*/  LDL.LU R225, [R1+0x12c] ;  /* 0x00012c0001e17983 */ /* 0x002ee80000300800 */
[----:B------:R1:W-:Y:S01]  /*11020*/  STL [R1+0x2b8], R224 ;  /* 0x0002b8e001007387 */ /* 0x0003e20000100800 */
[----:B------:R-:W4:Y:S03]  /*11030*/  MUFU.EX2 R0, R0 ;  /* 0x0000000000007308 */ /* 0x000f260000000800 */
[----:B-1----:R-:W3:Y:S04]  /*11040*/  LDL.LU R224, [R1+0x138] ;  /* 0x0001380001e07983 */ /* 0x002ee80000300800 */
[----:B------:R1:W-:Y:S04]  /*11050*/  STL [R1+0x2b4], R223 ;  /* 0x0002b4df01007387 */ /* 0x0003e80000100800 */
[----:B-1----:R-:W3:Y:S04]  /*11060*/  LDL.LU R223, [R1+0x13c] ;  /* 0x00013c0001df7983 */ /* 0x002ee80000300800 */
[----:B------:R1:W-:Y:S04]  /*11070*/  STL [R1+0x2b0], R219 ;  /* 0x0002b0db01007387 */ /* 0x0003e80000100800 */
[----:B-1----:R-:W3:Y:S04]  /*11080*/  LDL.LU R219, [R1+0x148] ;  /* 0x0001480001db7983 */ /* 0x002ee80000300800 */
[----:B------:R1:W-:Y:S04]  /*11090*/  STL [R1+0x2ac], R218 ;  /* 0x0002acda01007387 */ /* 0x0003e80000100800 */
[----:B-1----:R-:W3:Y:S01]  /*110a0*/  LDL.LU R218, [R1+0x14c] ;  /* 0x00014c0001da7983 */ /* 0x002ee20000300800 */
[----:B-----5:R-:W-:-:S03]  /*110b0*/  R2UR UR7, R23 ;  /* 0x00000000170772ca */ /* 0x020fc600000e0000 */
[----:B------:R-:W3:Y:S04]  /*110c0*/  LDL.LU R157, [R1+0x1f0] ;  /* 0x0001f000019d7983 */ /* 0x000ee80000300800 */
        /* <DEDUP_REMOVED lines=11> */
[----:B------:R-:W3:Y:S01]  /*11180*/  LDL.LU R209, [R1+0x1e8] ;  /* 0x0001e80001d17983 */ /* 0x000ee20000300800 */
[----:B------:R-:W-:-:S03]  /*11190*/  FADD R3, R3, R5 ;  /* 0x0000000503037221 */ /* 0x000fc60000000000 */
[----:B------:R-:W3:Y:S01]  /*111a0*/  LDL.LU R213, [R1+0x1dc] ;  /* 0x0001dc0001d57983 */ /* 0x000ee20000300800 */
[----:B----4-:R-:W-:-:S03]  /*111b0*/  FMNMX R22, R2, R22, !PT ;  /* 0x0000001602167209 */ /* 0x010fc60007800000 */
[----:B------:R-:W4:Y:S04]  /*111c0*/  LDL.LU R181, [R1+0x1a4] ;  /* 0x0001a40001b57983 */ /* 0x000f280000300800 */
[----:B------:R-:W3:Y:S01]  /*111d0*/  LDL.LU R220, [R1+0x1d8] ;  /* 0x0001d80001dc7983 */ /* 0x000ee20000300800 */
[----:B------:R-:W-:-:S03]  /*111e0*/  @!P2 FMUL R0, R0, R0 ;  /* 0x000000000000a220 */ /* 0x000fc60000400000 */
[----:B------:R-:W4:Y:S04]  /*111f0*/  LDL.LU R153, [R1+0x1a0] ;  /* 0x0001a00001997983 */ /* 0x000f280000300800 */
[----:B------:R-:W3:Y:S04]  /*11200*/  LDL.LU R5, [R1+0x194] ;  /* 0x0001940001057983 */ /* 0x000ee80000300800 */
[----:B------:R-:W4:Y:S01]  /*11210*/  LDL.LU R2, [R1+0x190] ;  /* 0x0001900001027983 */ /* 0x000f220000300800 */
[-C--:B------:R-:W-:Y:S01]  /*11220*/  FMUL R132, R132, R0.reuse ;  /* 0x0000000084847220 */ /* 0x080fe20000400000 */
[-C--:B------:R-:W-:Y:S01]  /*11230*/  FMUL R133, R133, R0.reuse ;  /* 0x0000000085857220 */ /* 0x080fe20000400000 */
[-C--:B------:R-:W-:Y:S01]  /*11240*/  FMUL R136, R136, R0.reuse ;  /* 0x0000000088887220 */ /* 0x080fe20000400000 */
[----:B------:R-:W-:-:S02]  /*11250*/  FMUL R137, R137, R0 ;  /* 0x0000000089897220 */ /* 0x000fc40000400000 */
[----:B------:R1:W-:Y:S01]  /*11260*/  STL [R1], R132 ;  /* 0x0000008401007387 */ /* 0x0003e20000100800 */
[-C--:B------:R-:W-:Y:S01]  /*11270*/  FMUL R140, R140, R0.reuse ;  /* 0x000000008c8c7220 */ /* 0x080fe20000400000 */
[-C--:B------:R-:W-:Y:S01]  /*11280*/  FMUL R141, R141, R0.reuse ;  /* 0x000000008d8d7220 */ /* 0x080fe20000400000 */
[-C--:B------:R-:W-:Y:S01]  /*11290*/  FMUL R144, R144, R0.reuse ;  /* 0x0000000090907220 */ /* 0x080fe20000400000 */
[----:B-1----:R-:W3:Y:S04]  /*112a0*/  LDL.LU R132, [R1+0x418] ;  /* 0x0004180001847983 */ /* 0x002ee80000300800 */
[----:B------:R1:W-:Y:S01]  /*112b0*/  STL [R1+0x4], R133 ;  /* 0x0000048501007387 */ /* 0x0003e20000100800 */
[-C--:B------:R-:W-:Y:S01]  /*112c0*/  FMUL R145, R145, R0.reuse ;  /* 0x0000000091917220 */ /* 0x080fe20000400000 */
[----:B------:R-:W-:-:S02]  /*112d0*/  FMUL R148, R148, R0 ;  /* 0x0000000094947220 */ /* 0x000fc40000400000 */
[----:B-1----:R-:W3:Y:S04]  /*112e0*/  LDL.LU R133, [R1+0x414] ;  /* 0x0004140001857983 */ /* 0x002ee80000300800 */
[----:B------:R1:W-:Y:S01]  /*112f0*/  STL [R1+0x10], R136 ;  /* 0x0000108801007387 */ /* 0x0003e20000100800 */
[----:B------:R-:W-:-:S03]  /*11300*/  FMUL R149, R149, R0 ;  /* 0x0000000095957220 */ /* 0x000fc60000400000 */
[----:B-1----:R-:W3:Y:S04]  /*11310*/  LDL.LU R136, [R1+0x410] ;  /* 0x0004100001887983 */ /* 0x002ee80000300800 */
[----:B------:R1:W-:Y:S01]  /*11320*/  STL [R1+0x14], R137 ;  /* 0x0000148901007387 */ /* 0x0003e20000100800 */
[----:B------:R-:W-:-:S03]  /*11330*/  FMUL R222, R222, R0 ;  /* 0x00000000dede7220 */ /* 0x000fc60000400000 */
[----:B-1----:R-:W3:Y:S04]  /*11340*/  LDL.LU R137, [R1+0x40c] ;  /* 0x00040c0001897983 */ /* 0x002ee80000300800 */
[----:B------:R1:W-:Y:S04]  /*11350*/  STL [R1+0x20], R140 ;  /* 0x0000208c01007387 */ /* 0x0003e80000100800 */
        /* <DEDUP_REMOVED lines=12> */
[----:B-1----:R-:W3:Y:S01]  /*11420*/  LDL.LU R222, [R1+0x3f0] ;  /* 0x0003f00001de7983 */ /* 0x002ee20000300800 */
[-C--:B------:R-:W-:Y:S01]  /*11430*/  FMUL R221, R221, R0.reuse ;  /* 0x00000000dddd7220 */ /* 0x080fe20000400000 */
[-C--:B------:R-:W-:Y:S01]  /*11440*/  FMUL R217, R217, R0.reuse ;  /* 0x00000000d9d97220 */ /* 0x080fe20000400000 */
[-C--:B------:R-:W-:Y:S01]  /*11450*/  FMUL R26, R26, R0.reuse ;  /* 0x000000001a1a7220 */ /* 0x080fe20000400000 */
[----:B------:R-:W-:-:S02]  /*11460*/  FMUL R27, R27, R0 ;  /* 0x000000001b1b7220 */ /* 0x000fc40000400000 */
[----:B------:R1:W-:Y:S01]  /*11470*/  STL [R1+0x54], R221 ;  /* 0x000054dd01007387 */ /* 0x0003e20000100800 */
        /* <DEDUP_REMOVED lines=24> */
[----:B--2---:R-:W-:-:S03]  /*11600*/  FMUL R50, R50, R0 ;  /* 0x0000000032327220 */ /* 0x004fc60000400000 */
[----:B-1----:R-:W2:Y:S04]  /*11610*/  LDL.LU R35, [R1+0x3d0] ;  /* 0x0003d00001237983 */ /* 0x002ea80000300800 */
[----:B------:R1:W-:Y:S01]  /*11620*/  STL [R1+0x94], R38 ;  /* 0x0000942601007387 */ /* 0x0003e20000100800 */
[----:B------:R-:W-:-:S03]  /*11630*/  FMUL R51, R51, R0 ;  /* 0x0000000033337220 */ /* 0x000fc60000400000 */
        /* <DEDUP_REMOVED lines=71> */
[----:B----4-:R-:W-:-:S03]  /*11ab0*/  FMUL R2, R2, R0 ;  /* 0x0000000002027220 */ /* 0x010fc60000400000 */
[----:B-1----:R-:W4:Y:S04]  /*11ac0*/  LDL.LU R86, [R1+0x36c] ;  /* 0x00036c0001567983 */ /* 0x002f280000300800 */
[----:B------:R1:W-:Y:S01]  /*11ad0*/  STL [R1+0x160], R87 ;  /* 0x0001605701007387 */ /* 0x0003e20000100800 */
[-C--:B---3--:R-:W-:Y:S01]  /*11ae0*/  FMUL R5, R5, R0.reuse ;  /* 0x0000000005057220 */ /* 0x088fe20000400000 */
[-C--:B------:R-:W-:Y:S02]  /*11af0*/  FMUL R153, R153, R0.reuse ;  /* 0x0000000099997220 */ /* 0x080fe40000400000 */
[----:B-1----:R-:W3:Y:S04]  /*11b00*/  LDL.LU R87, [R1+0x368] ;  /* 0x0003680001577983 */ /* 0x002ee80000300800 */
[----:B------:R1:W-:Y:S01]  /*11b10*/  STL [R1+0x164], R90 ;  /* 0x0001645a01007387 */ /* 0x0003e20000100800 */
[-C--:B------:R-:W-:Y:S01]  /*11b20*/  FMUL R181, R181, R0.reuse ;  /* 0x00000000b5b57220 */ /* 0x080fe20000400000 */
[----:B------:R-:W-:-:S02]  /*11b30*/  FMUL R180, R180, R0 ;  /* 0x00000000b4b47220 */ /* 0x000fc40000400000 */
[----:B-1----:R-:W3:Y:S04]  /*11b40*/  LDL.LU R90, [R1+0x364] ;  /* 0x00036400015a7983 */ /* 0x002ee80000300800 */
[----:B------:R1:W-:Y:S01]  /*11b50*/  STL [R1+0x170], R91 ;  /* 0x0001705b01007387 */ /* 0x0003e20000100800 */
[-C--:B------:R-:W-:Y:S01]  /*11b60*/  FMUL R177, R177, R0.reuse ;  /* 0x00000000b1b17220 */ /* 0x080fe20000400000 */
        /* <DEDUP_REMOVED lines=13> */
[----:B-1----:R-:W3:Y:S01]  /*11c40*/  LDL.LU R98, [R1+0x354] ;  /* 0x0003540001627983 */ /* 0x002ee20000300800 */
[C---:B------:R-:W-:Y:S01]  /*11c50*/  FSETP.NEU.AND P2, PT, R22.reuse, -INF , PT ;  /* 0xff8000001600780b */ /* 0x040fe20003f4d000 */
[-C--:B------:R-:W-:Y:S02]  /*11c60*/  FMUL R157, R157, R0.reuse ;  /* 0x000000009d9d7220 */ /* 0x080fe40000400000 */
[----:B------:R-:W-:Y:S04]  /*11c70*/  STL [R1+0x190], R2 ;  /* 0x0001900201007387 */ /* 0x000fe80000100800 */
        /* <DEDUP_REMOVED lines=12> */
[----:B-1----:R-:W4:Y:S01]  /*11d40*/  LDL.LU R99, [R1+0x8] ;  /* 0x0000080001637983 */ /* 0x002f220000300800 */
[----:B------:R-:W-:Y:S01]  /*11d50*/  FSEL R2, R22, RZ, P2 ;  /* 0x000000ff16027208 */ /* 0x000fe20001000000 */
[-C--:B------:R-:W-:Y:S01]  /*11d60*/  FMUL R24, R24, R0.reuse ;  /* 0x0000000018187220 */ /* 0x080fe20000400000 */
        /* <DEDUP_REMOVED lines=62> */
[----:B------:R-:W-:Y:S01]  /*12150*/  FMUL R149, R149, R0 ;  /* 0x0000000095957220 */ /* 0x000fe20000400000 */
[----:B------:R-:W-:Y:S01]  /*12160*/  FFMA R222, R0, R222, R3 ;  /* 0x000000de00de7223 */ /* 0x000fe20000000003 */
[C---:B------:R-:W-:Y:S01]  /*12170*/  FMUL R0, R2.reuse, UR60 ;  /* 0x0000003c02007c20 */ /* 0x040fe20008400000 */
[----:B------:R-:W-:Y:S01]  /*12180*/  FADD R172, -R2, R4 ;  /* 0x0000000402ac7221 */ /* 0x000fe20000000100 */
[----:B------:R1:W-:Y:S02]  /*12190*/  STL [R1+0x1f0], R157 ;  /* 0x0001f09d01007387 */ /* 0x0003e40000100800 */
[--C-:B------:R-:W-:Y:S01]  /*121a0*/  FFMA R158, R158, UR60, -R0.reuse ;  /* 0x0000003c9e9e7c23 */ /* 0x100fe20008000800 */
[--C-:B------:R-:W-:Y:S01]  /*121b0*/  FFMA R154, R154, UR60, -R0.reuse ;  /* 0x0000003c9a9a7c23 */ /* 0x100fe20008000800 */
[--C-:B------:R-:W-:Y:S01]  /*121c0*/  FFMA R159, R159, UR60, -R0.reuse ;  /* 0x0000003c9f9f7c23 */ /* 0x100fe20008000800 */
[--C-:B------:R-:W-:Y:S01]  /*121d0*/  FFMA R155, R155, UR60, -R0.reuse ;  /* 0x0000003c9b9b7c23 */ /* 0x100fe20008000800 */
[--C-:B------:R-:W-:Y:S01]  /*121e0*/  FFMA R162, R162, UR60, -R0.reuse ;  /* 0x0000003ca2a27c23 */ /* 0x100fe20008000800 */
[----:B------:R-:W-:Y:S01]  /*121f0*/  FSETP.GEU.AND P5, PT, R158, -126, PT ;  /* 0xc2fc00009e00780b */ /* 0x000fe20003fae000 */
        /* <DEDUP_REMOVED lines=9> */
[--C-:B------:R-:W-:Y:S01]  /*12290*/  FFMA R174, R174, UR60, -R0.reuse ;  /* 0x0000003caeae7c23 */ /* 0x100fe20008000800 */
[--C-:B------:R-:W-:Y:S01]  /*122a0*/  FFMA R179, R179, UR60, -R0.reuse ;  /* 0x0000003cb3b37c23 */ /* 0x100fe20008000800 */
[--C-:B------:R-:W-:Y:S01]  /*122b0*/  FFMA R182, R182, UR60, -R0.reuse ;  /* 0x0000003cb6b67c23 */ /* 0x100fe20008000800 */
[----:B------:R-:W-:Y:S01]  /*122c0*/  @!P5 FMUL R158, R158, 0.5 ;  /* 0x3f0000009e9ed820 */ /* 0x000fe20000400000 */
[--C-:B------:R-:W-:Y:S01]  /*122d0*/  FFMA R178, R178, UR60, -R0.reuse ;  /* 0x0000003cb2b27c23 */ /* 0x100fe20008000800 */
[----:B------:R-:W-:Y:S01]  /*122e0*/  @!P3 FMUL R154, R154, 0.5 ;  /* 0x3f0000009a9ab820 */ /* 0x000fe20000400000 */
[--C-:B------:R-:W-:Y:S01]  /*122f0*/  FFMA R186, R186, UR60, -R0.reuse ;  /* 0x0000003cbaba7c23 */ /* 0x100fe20008000800 */
[----:B------:R-:W-:Y:S01]  /*12300*/  @!P6 FMUL R159, R159, 0.5 ;  /* 0x3f0000009f9fe820 */ /* 0x000fe20000400000 */
[--C-:B------:R-:W-:Y:S01]  /*12310*/  FFMA R191, R191, UR60, -R0.reuse ;  /* 0x0000003cbfbf7c23 */ /* 0x100fe20008000800 */
[----:B------:R-:W1:Y:S01]  /*12320*/  MUFU.EX2 R158, R158 ;  /* 0x0000009e009e7308 */ /* 0x000e620000000800 */
[----:B------:R-:W-:Y:S01]  /*12330*/  @!P4 FMUL R155, R155, 0.5 ;  /* 0x3f0000009b9bc820 */ /* 0x000fe20000400000 */
[----:B------:R-:W-:Y:S01]  /*12340*/  @!P2 FMUL R162, R162, 0.5 ;  /* 0x3f000000a2a2a820 */ /* 0x000fe20000400000 */
[--C-:B------:R-:W-:Y:S01]  /*12350*/  FFMA R187, R187, UR60, -R0.reuse ;  /* 0x0000003cbbbb7c23 */ /* 0x100fe20008000800 */
[--C-:B------:R-:W-:Y:S01]  /*12360*/  FFMA R194, R194, UR60, -R0.reuse ;  /* 0x0000003cc2c27c23 */ /* 0x100fe20008000800 */
[----:B------:R-:W-:-:S03]  /*12370*/  FFMA R190, R190, UR60, -R0 ;  /* 0x0000003cbebe7c23 */ /* 0x000fc60008000800 */
[----:B------:R-:W1:Y:S08]  /*12380*/  MUFU.EX2 R154, R154 ;  /* 0x0000009a009a7308 */ /* 0x000e700000000800 */
[----:B------:R-:W1:Y:S02]  /*12390*/  MUFU.EX2 R5, R159 ;  /* 0x0000009f00057308 */ /* 0x000e640000000800 */
[----:B-1----:R-:W-:Y:S01]  /*123a0*/  @!P5 FMUL R158, R158, R158 ;  /* 0x0000009e9e9ed220 */ /* 0x002fe20000400000 */
[----:B------:R-:W-:-:S05]  /*123b0*/  FSETP.GEU.AND P5, PT, R170, -126, PT ;  /* 0xc2fc0000aa00780b */ /* 0x000fca0003fae000 */
[----:B------:R-:W1:Y:S01]  /*123c0*/  MUFU.EX2 R181, R155 ;  /* 0x0000009b00b57308 */ /* 0x000e620000000800 */
[----:B------:R-:W-:Y:S01]  /*123d0*/  @!P3 FMUL R154, R154, R154 ;  /* 0x0000009a9a9ab220 */ /* 0x000fe20000400000 */
[----:B------:R-:W-:-:S06]  /*123e0*/  FSETP.GEU.AND P3, PT, R163, -126, PT ;  /* 0xc2fc0000a300780b */ /* 0x000fcc0003f6e000 */
[----:B------:R-:W-:Y:S01]  /*123f0*/  @!P5 FMUL R170, R170, 0.5 ;  /* 0x3f000000aaaad820 */ /* 0x000fe20000400000 */
[----:B------:R-:W2:Y:S01]  /*12400*/  MUFU.EX2 R162, R162 ;  /* 0x000000a200a27308 */ /* 0x000ea20000000800 */
[----:B------:R-:W-:Y:S01]  /*12410*/  @!P6 FMUL R5, R5, R5 ;  /* 0x000000050505e220 */ /* 0x000fe20000400000 */
[----:B------:R-:W-:-:S04]  /*12420*/  FSETP.GEU.AND P6, PT, R171, -126, PT ;  /* 0xc2fc0000ab00780b */ /* 0x000fc80003fce000 */
[----:B------:R-:W-:Y:S02]  /*12430*/  @!P3 FMUL R163, R163, 0.5 ;  /* 0x3f000000a3a3b820 */ /* 0x000fe40000400000 */
[----:B------:R-:W2:Y:S01]  /*12440*/  MUFU.EX2 R170, R170 ;  /* 0x000000aa00aa7308 */ /* 0x000ea20000000800 */
[----:B-1----:R-:W-:Y:S01]  /*12450*/  @!P4 FMUL R181, R181, R181 ;  /* 0x000000b5b5b5c220 */ /* 0x002fe20000400000 */
[----:B------:R-:W-:-:S05]  /*12460*/  FSETP.GEU.AND P4, PT, R166, -126, PT ;  /* 0xc2fc0000a600780b */ /* 0x000fca0003f8e000 */
[----:B------:R-:W-:Y:S01]  /*12470*/  @!P6 FMUL R171, R171, 0.5 ;  /* 0x3f000000ababe820 */ /* 0x000fe20000400000 */
[----:B------:R-:W1:Y:S01]  /*12480*/  MUFU.EX2 R177, R163 ;  /* 0x000000a300b17308 */ /* 0x000e620000000800 */
[----:B--2---:R-:W-:Y:S01]  /*12490*/  @!P2 FMUL R162, R162, R162 ;  /* 0x000000a2a2a2a220 */ /* 0x004fe20000400000 */
[----:B------:R-:W-:-:S05]  /*124a0*/  FSETP.GEU.AND P2, PT, R174, -126, PT ;  /* 0xc2fc0000ae00780b */ /* 0x000fca0003f4e000 */
[----:B------:R-:W-:Y:S01]  /*124b0*/  @!P4 FMUL R166, R166, 0.5 ;  /* 0x3f000000a6a6c820 */ /* 0x000fe20000400000 */
[----:B------:R-:W2:Y:S01]  /*124c0*/  MUFU.EX2 R173, R171 ;  /* 0x000000ab00ad7308 */ /* 0x000ea20000000800 */
[----:B------:R-:W-:Y:S01]  /*124d0*/  @!P5 FMUL R170, R170, R170 ;  /* 0x000000aaaaaad220 */ /* 0x000fe20000400000 */
[----:B------:R-:W-:-:S05]  /*124e0*/  FSETP.GEU.AND P5, PT, R179, -126, PT ;  /* 0xc2fc0000b300780b */ /* 0x000fca0003fae000 */
[----:B------:R-:W-:Y:S01]  /*124f0*/  @!P2 FMUL R174, R174, 0.5 ;  /* 0x3f000000aeaea820 */ /* 0x000fe20000400000 */
        /* <DEDUP_REMOVED lines=29> */
[--C-:B------:R-:W-:Y:S01]  /*126d0*/  FFMA R202, R202, UR60, -R0.reuse ;  /* 0x0000003ccaca7c23 */ /* 0x100fe20008000800 */
[--C-:B------:R-:W-:Y:S01]  /*126e0*/  FFMA R195, R195, UR60, -R0.reuse ;  /* 0x0000003cc3c37c23 */ /* 0x100fe20008000800 */
[----:B------:R-:W-:Y:S01]  /*126f0*/  FFMA R210, R210, UR60, -R0 ;  /* 0x0000003cd2d27c23 */ /* 0x000fe20008000800 */
[----:B--2---:R-:W-:Y:S01]  /*12700*/  @!P4 FMUL R3, R3, R3 ;  /* 0x000000030303c220 */ /* 0x004fe20000400000 */
[----:B------:R-:W-:-:S03]  /*12710*/  FSETP.GEU.AND P4, PT, R190, -126, PT ;  /* 0xc2fc0000be00780b */ /* 0x000fc60003f8e000 */
[----:B------:R-:W2:Y:S01]  /*12720*/  MUFU.EX2 R165, R187 ;  /* 0x000000bb00a57308 */ /* 0x000ea20000000800 */
[----:B------:R-:W-:Y:S01]  /*12730*/  @!P6 FMUL R194, R194, 0.5 ;  /* 0x3f000000c2c2e820 */ /* 0x000fe20000400000 */
[----:B------:R-:W-:Y:S01]  /*12740*/  @!P2 FMUL R186, R186, R186 ;  /* 0x000000bababaa220 */ /* 0x000fe20000400000 */
[----:B------:R-:W-:Y:S01]  /*12750*/  FSETP.GEU.AND P2, PT, R195, -126, PT ;  /* 0xc2fc0000c300780b */ /* 0x000fe20003f4e000 */
[----:B-1----:R-:W-:Y:S01]  /*12760*/  @!P5 FMUL R191, R191, R191 ;  /* 0x000000bfbfbfd220 */ /* 0x002fe20000400000 */
[----:B------:R-:W-:-:S03]  /*12770*/  FSETP.GEU.AND P5, PT, R210, -126, PT ;  /* 0xc2fc0000d200780b */ /* 0x000fc60003fae000 */
[----:B------:R-:W1:Y:S02]  /*12780*/  MUFU.EX2 R194, R194 ;  /* 0x000000c200c27308 */ /* 0x000e640000000800 */
[----:B------:R-:W-:Y:S01]  /*12790*/  @!P4 FMUL R190, R190, 0.5 ;  /* 0x3f000000bebec820 */ /* 0x000fe20000400000 */
[--C-:B------:R-:W-:Y:S01]  /*127a0*/  FFMA R203, R203, UR60, -R0.reuse ;  /* 0x0000003ccbcb7c23 */ /* 0x100fe20008000800 */
[--C-:B------:R-:W-:Y:S01]  /*127b0*/  FFMA R198, R198, UR60, -R0.reuse ;  /* 0x0000003cc6c67c23 */ /* 0x100fe20008000800 */
[--C-:B------:R-:W-:Y:S01]  /*127c0*/  FFMA R206, R206, UR60, -R0.reuse ;  /* 0x0000003ccece7c23 */ /* 0x100fe20008000800 */
[--C-:B------:R-:W-:Y:S01]  /*127d0*/  FFMA R211, R211, UR60, -R0.reuse ;  /* 0x0000003cd3d37c23 */ /* 0x100fe20008000800 */
[----:B--2---:R-:W-:Y:S01]  /*127e0*/  @!P3 FMUL R165, R165, R165 ;  /* 0x000000a5a5a5b220 */ /* 0x004fe20000400000 */
[----:B------:R-:W-:Y:S01]  /*127f0*/  FSETP.GEU.AND P3, PT, R202, -126, PT ;  /* 0xc2fc0000ca00780b */ /* 0x000fe20003f6e000 */
[----:B------:R-:W-:Y:S01]  /*12800*/  @!P2 FMUL R195, R195, 0.5 ;  /* 0x3f000000c3c3a820 */ /* 0x000fe20000400000 */
[--C-:B------:R-:W-:Y:S01]  /*12810*/  FFMA R207, R207, UR60, -R0.reuse ;  /* 0x0000003ccfcf7c23 */ /* 0x100fe20008000800 */
[--C-:B------:R-:W-:Y:S01]  /*12820*/  FFMA R167, R167, UR60, -R0.reuse ;  /* 0x0000003ca7a77c23 */ /* 0x100fe20008000800 */
[--C-:B------:R-:W-:Y:S01]  /*12830*/  FFMA R183, R183, UR60, -R0.reuse ;  /* 0x0000003cb7b77c23 */ /* 0x100fe20008000800 */
[----:B------:R-:W-:Y:S01]  /*12840*/  @!P5 FMUL R210, R210, 0.5 ;  /* 0x3f000000d2d2d820 */ /* 0x000fe20000400000 */
[----:B------:R-:W2:Y:S01]  /*12850*/  MUFU.EX2 R190, R190 ;  /* 0x000000be00be7308 */ /* 0x000ea20000000800 */
[--C-:B------:R-:W-:Y:S01]  /*12860*/  FFMA R199, R199, UR60, -R0.reuse ;  /* 0x0000003cc7c77c23 */ /* 0x100fe20008000800 */
[--C-:B------:R-:W-:Y:S01]  /*12870*/  FFMA R214, R214, UR60, -R0.reuse ;  /* 0x0000003cd6d67c23 */ /* 0x100fe20008000800 */
[----:B------:R-:W-:Y:S01]  /*12880*/  FFMA R215, R215, UR60, -R0 ;  /* 0x0000003cd7d77c23 */ /* 0x000fe20008000800 */
[----:B------:R-:W3:Y:S03]  /*12890*/  LDL.LU R187, [R1+0x1cc] ;  /* 0x0001cc0001bb7983 */ /* 0x000ee60000300800 */
[----:B------:R-:W-:Y:S01]  /*128a0*/  @!P3 FMUL R202, R202, 0.5 ;  /* 0x3f000000cacab820 */ /* 0x000fe20000400000 */
[----:B------:R2:W2:Y:S01]  /*128b0*/  MUFU.EX2 R161, R195 ;  /* 0x000000c300a17308 */ /* 0x0004a20000000800 */
[----:B-1----:R-:W-:Y:S01]  /*128c0*/  @!P6 FMUL R194, R194, R194 ;  /* 0x000000c2c2c2e220 */ /* 0x002fe20000400000 */
[----:B------:R-:W-:-:S06]  /*128d0*/  FSETP.GEU.AND P6, PT, R203, -126, PT ;  /* 0xc2fc0000cb00780b */ /* 0x000fcc0003fce000 */
[----:B------:R-:W1:Y:S01]  /*128e0*/  MUFU.EX2 R202, R202 ;  /* 0x000000ca00ca7308 */ /* 0x000e620000000800 */
[----:B--2---:R-:W-:Y:S01]  /*128f0*/  @!P4 FMUL R190, R190, R190 ;  /* 0x000000bebebec220 */ /* 0x004fe20000400000 */
[----:B------:R-:W-:Y:S01]  /*12900*/  FSETP.GEU.AND P4, PT, R198, -126, PT ;  /* 0xc2fc0000c600780b */ /* 0x000fe20003f8e000 */
[----:B------:R-:W-:Y:S01]  /*12910*/  FADD R153, R154, R186 ;  /* 0x000000ba9a997221 */ /* 0x000fe20000000000 */
[----:B------:R-:W2:Y:S03]  /*12920*/  LDL.LU R195, [R1+0x1c8] ;  /* 0x0001c80001c37983 */ /* 0x000ea60000300800 */
[----:B------:R-:W-:Y:S01]  /*12930*/  @!P6 FMUL R203, R203, 0.5 ;  /* 0x3f000000cbcbe820 */ /* 0x000fe20000400000 */
[----:B------:R-:W1:Y:S01]  /*12940*/  MUFU.EX2 R210, R210 ;  /* 0x000000d200d27308 */ /* 0x000e620000000800 */
[----:B------:R-:W-:Y:S01]  /*12950*/  @!P2 FMUL R161, R161, R161 ;  /* 0x000000a1a1a1a220 */ /* 0x000fe20000400000 */
[----:B------:R-:W-:-:S05]  /*12960*/  FSETP.GEU.AND P2, PT, R206, -126, PT ;  /* 0xc2fc0000ce00780b */ /* 0x000fca0003f4e000 */
[----:B------:R-:W-:Y:S01]  /*12970*/  @!P4 FMUL R198, R198, 0.5 ;  /* 0x3f000000c6c6c820 */ /* 0x000fe20000400000 */
[----:B------:R4:W4:Y:S01]  /*12980*/  MUFU.EX2 R157, R203 ;  /* 0x000000cb009d7308 */ /* 0x0009220000000800 */
[----:B-1----:R-:W-:Y:S01]  /*12990*/  @!P3 FMUL R202, R202, R202 ;  /* 0x000000cacacab220 */ /* 0x002fe20000400000 */
[----:B------:R-:W-:Y:S01]  /*129a0*/  FSETP.GEU.AND P3, PT, R211, -126, PT ;  /* 0xc2fc0000d300780b */ /* 0x000fe20003f6e000 */
[----:B------:R-:W-:Y:S01]  /*129b0*/  @!P5 FMUL R210, R210, R210 ;  /* 0x000000d2d2d2d220 */ /* 0x000fe20000400000 */
[----:B------:R-:W-:Y:S01]  /*129c0*/  FSETP.GEU.AND P5, PT, R207, -126, PT ;  /* 0xc2fc0000cf00780b */ /* 0x000fe20003fae000 */
[----:B------:R-:W-:Y:S02]  /*129d0*/  FADD R0, R170, R202 ;  /* 0x000000caaa007221 */ /* 0x000fe40000000000 */
[----:B------:R-:W-:Y:S01]  /*129e0*/  @!P2 FMUL R206, R206, 0.5 ;  /* 0x3f000000cecea820 */ /* 0x000fe20000400000 */
[----:B------:R-:W1:Y:S01]  /*129f0*/  MUFU.EX2 R198, R198 ;  /* 0x000000c600c67308 */ /* 0x000e620000000800 */
[----:B----4-:R-:W4:Y:S01]  /*12a00*/  LDL.LU R203, [R1+0x1bc] ;  /* 0x0001bc0001cb7983 */ /* 0x010f220000300800 */
[----:B------:R-:W-:Y:S01]  /*12a10*/  FADD R155, R153, R0 ;  /* 0x00000000999b7221 */ /* 0x000fe20000000000 */
[----:B------:R-:W-:Y:S01]  /*12a20*/  FADD R153, R162, R194 ;  /* 0x000000c2a2997221 */ /* 0x000fe20000000000 */
[----:B------:R-:W-:-:S03]  /*12a30*/  FADD R0, R3, R210 ;  /* 0x000000d203007221 */ /* 0x000fc60000000000 */
[----:B------:R-:W-:Y:S01]  /*12a40*/  @!P3 FMUL R211, R211, 0.5 ;  /* 0x3f000000d3d3b820 */ /* 0x000fe20000400000 */
[----:B------:R-:W-:Y:S01]  /*12a50*/  @!P6 FMUL R157, R157, R157 ;  /* 0x0000009d9d9de220 */ /* 0x000fe20000400000 */
[----:B------:R-:W-:Y:S01]  /*12a60*/  FADD R0, R153, R0 ;  /* 0x0000000099007221 */ /* 0x000fe20000000000 */
[----:B------:R-:W1:Y:S01]  /*12a70*/  MUFU.EX2 R206, R206 ;  /* 0x000000ce00ce7308 */ /* 0x000e620000000800 */
[----:B------:R-:W-:Y:S01]  /*12a80*/  @!P5 FMUL R207, R207, 0.5 ;  /* 0x3f000000cfcfd820 */ /* 0x000fe20000400000 */
[----:B------:R-:W-:-:S06]  /*12a90*/  FSETP.GEU.AND P6, PT, R214, -126, PT ;  /* 0xc2fc0000d600780b */ /* 0x000fcc0003fce000 */
[----:B------:R1:W1:Y:S08]  /*12aa0*/  MUFU.EX2 R153, R211 ;  /* 0x000000d300997308 */ /* 0x0002700000000800 */
[----:B------:R-:W1:Y:S01]  /*12ab0*/  MUFU.EX2 R159, R207 ;  /* 0x000000cf009f7308 */ /* 0x000e620000000800 */
[----:B------:R-:W-:Y:S01]  /*12ac0*/  @!P6 FMUL R214, R214, 0.5 ;  /* 0x3f000000d6d6e820 */ /* 0x000fe20000400000 */
[----:B------:R-:W-:Y:S01]  /*12ad0*/  FADD R180, R155, R0 ;  /* 0x000000009bb47221 */ /* 0x000fe20000000000 */
[----:B------:R-:W-:Y:S01]  /*12ae0*/  FADD R155, R181, R165 ;  /* 0x000000a5b59b7221 */ /* 0x000fe20000000000 */
[----:B------:R-:W-:Y:S01]  /*12af0*/  FADD R0, R173, R157 ;  /* 0x0000009dad007221 */ /* 0x000fe20000000000 */
[----:B-1----:R-:W-:Y:S01]  /*12b00*/  @!P4 FMUL R198, R198, R198 ;  /* 0x000000c6c6c6c220 */ /* 0x002fe20000400000 */
[----:B------:R-:W-:Y:S01]  /*12b10*/  @!P2 FMUL R206, R206, R206 ;  /* 0x000000cececea220 */ /* 0x000fe20000400000 */
[----:B------:R-:W-:Y:S01]  /*12b20*/  FSETP.GEU.AND P4, PT, R167, -126, PT ;  /* 0xc2fc0000a700780b */ /* 0x000fe20003f8e000 */
[----:B------:R-:W3:Y:S01]  /*12b30*/  LDL.LU R211, [R1+0x1b8] ;  /* 0x0001b80001d37983 */ /* 0x000ee20000300800 */
[----:B------:R-:W-:Y:S01]  /*12b40*/  @!P3 FMUL R153, R153, R153 ;  /* 0x000000999999b220 */ /* 0x000fe20000400000 */
[----:B------:R-:W-:Y:S01]  /*12b50*/  FSETP.GEU.AND P2, PT, R183, -126, PT ;  /* 0xc2fc0000b700780b */ /* 0x000fe20003f4e000 */
[----:B------:R-:W-:Y:S01]  /*12b60*/  FADD R163, R155, R0 ;  /* 0x000000009ba37221 */ /* 0x000fe20000000000 */
[----:B------:R-:W-:Y:S01]  /*12b70*/  FSETP.GEU.AND P3, PT, R199, -126, PT ;  /* 0xc2fc0000c700780b */ /* 0x000fe20003f6e000 */
[----:B------:R-:W1:Y:S01]  /*12b80*/  MUFU.EX2 R214, R214 ;  /* 0x000000d600d67308 */ /* 0x000e620000000800 */
[----:B------:R-:W-:Y:S01]  /*12b90*/  FADD R155, R177, R161 ;  /* 0x000000a1b19b7221 */ /* 0x000fe20000000000 */
[----:B------:R-:W-:Y:S01]  /*12ba0*/  @!P5 FMUL R159, R159, R159 ;  /* 0x0000009f9f9fd220 */ /* 0x000fe20000400000 */
[----:B------:R-:W-:Y:S01]  /*12bb0*/  FSETP.GEU.AND P5, PT, R215, -126, PT ;  /* 0xc2fc0000d700780b */ /* 0x000fe20003fae000 */
[----:B------:R-:W-:-:S03]  /*12bc0*/  FADD R0, R169, R153 ;  /* 0x00000099a9007221 */ /* 0x000fc60000000000 */
[----:B------:R-:W-:Y:S01]  /*12bd0*/  @!P4 FMUL R167, R167, 0.5 ;  /* 0x3f000000a7a7c820 */ /* 0x000fe20000400000 */
[----:B------:R-:W2:Y:S01]  /*12be0*/  LDL.LU R207, [R1+0x1ac] ;  /* 0x0001ac0001cf7983 */ /* 0x000ea20000300800 */
[----:B------:R-:W-:Y:S01]  /*12bf0*/  FADD R0, R155, R0 ;  /* 0x000000009b007221 */ /* 0x000fe20000000000 */
[----:B------:R-:W-:Y:S01]  /*12c00*/  FADD R155, R4, R206 ;  /* 0x000000ce049b7221 */ /* 0x000fe20000000000 */
[----:B------:R-:W-:Y:S01]  /*12c10*/  @!P2 FMUL R183, R183, 0.5 ;  /* 0x3f000000b7b7a820 */ /* 0x000fe20000400000 */
[----:B------:R-:W-:Y:S01]  /*12c20*/  @!P3 FMUL R199, R199, 0.5 ;  /* 0x3f000000c7c7b820 */ /* 0x000fe20000400000 */
[----:B------:R-:W-:Y:S01]  /*12c30*/  FADD R178, R163, R0 ;  /* 0x00000000a3b27221 */ /* 0x000fe20000000000 */
[----:B------:R-:W-:Y:S01]  /*12c40*/  FADD R163, R158, R190 ;  /* 0x000000be9ea37221 */ /* 0x000fe20000000000 */
[----:B------:R-:W-:Y:S01]  /*12c50*/  FMUL R0, R172, UR60 ;  /* 0x0000003cac007c20 */ /* 0x000fe20008400000 */
[----:B------:R1:W1:Y:S01]  /*12c60*/  MUFU.EX2 R179, R167 ;  /* 0x000000a700b37308 */ /* 0x0002620000000800 */
[----:B------:R-:W-:Y:S01]  /*12c70*/  @!P5 FMUL R215, R215, 0.5 ;  /* 0x3f000000d7d7d820 */ /* 0x000fe20000400000 */
[----:B------:R-:W-:Y:S01]  /*12c80*/  FADD R174, R163, R155 ;  /* 0x0000009ba3ae7221 */ /* 0x000fe20000000000 */
[----:B-1----:R-:W-:Y:S01]  /*12c90*/  @!P6 FMUL R214, R214, R214 ;  /* 0x000000d6d6d6e220 */ /* 0x002fe20000400000 */
[----:B------:R-:W-:-:S04]  /*12ca0*/  FSETP.GEU.AND P6, PT, R0, -126, PT ;  /* 0xc2fc00000000780b */ /* 0x000fc80003fce000 */
[----:B------:R-:W1:Y:S01]  /*12cb0*/  MUFU.EX2 R171, R183 ;  /* 0x000000b700ab7308 */ /* 0x000e620000000800 */
[----:B------:R-:W-:-:S07]  /*12cc0*/  FADD R172, R166, R198 ;  /* 0x000000c6a6ac7221 */ /* 0x000fce0000000000 */
[----:B------:R-:W1:Y:S01]  /*12cd0*/  MUFU.EX2 R163, R199 ;  /* 0x000000c700a37308 */ /* 0x000e620000000800 */
[----:B------:R-:W-:-:S07]  /*12ce0*/  FADD R167, R2, R214 ;  /* 0x000000d602a77221 */ /* 0x000fce0000000000 */
[----:B------:R1:W1:Y:S01]  /*12cf0*/  MUFU.EX2 R155, R215 ;  /* 0x000000d7009b7308 */ /* 0x0002620000000800 */
[----:B------:R-:W-:Y:S01]  /*12d00*/  FADD R167, R172, R167 ;  /* 0x000000a7aca77221 */ /* 0x000fe20000000000 */
[----:B------:R-:W-:Y:S01]  /*12d10*/  @!P6 FMUL R0, R0, 0.5 ;  /* 0x3f0000000000e820 */ /* 0x000fe20000400000 */
[----:B------:R-:W-:Y:S01]  /*12d20*/  FADD R172, R5, R191 ;  /* 0x000000bf05ac7221 */ /* 0x000fe20000000000 */
[----:B------:R-:W-:Y:S01]  /*12d30*/  @!P4 FMUL R179, R179, R179 ;  /* 0x000000b3b3b3c220 */ /* 0x000fe20000400000 */
[----:B------:R-:W-:Y:S01]  /*12d40*/  FADD R176, R174, R167 ;  /* 0x000000a7aeb07221 */ /* 0x000fe20000000000 */
[----:B------:R-:W-:Y:S01]  /*12d50*/  FADD R167, R175, R159 ;  /* 0x0000009fafa77221 */ /* 0x000fe20000000000 */
[----:B-1----:R-:W-:Y:S01]  /*12d60*/  @!P2 FMUL R171, R171, R171 ;  /* 0x000000abababa220 */ /* 0x002fe20000400000 */
[----:B------:R-:W4:Y:S01]  /*12d70*/  LDL.LU R183, [R1+0x1a8] ;  /* 0x0001a80001b77983 */ /* 0x000f220000300800 */
[----:B------:R-:W-:Y:S01]  /*12d80*/  @!P3 FMUL R163, R163, R163 ;  /* 0x000000a3a3a3b220 */ /* 0x000fe20000400000 */
[----:B------:R-:W-:Y:S01]  /*12d90*/  FADD R174, R172, R167 ;  /* 0x000000a7acae7221 */ /* 0x000fe20000000000 */
[----:B------:R-:W1:Y:S01]  /*12da0*/  MUFU.EX2 R0, R0 ;  /* 0x0000000000007308 */ /* 0x000e620000000800 */
[----:B------:R-:W3:Y:S01]  /*12db0*/  LDL.LU R199, [R1+0x19c] ;  /* 0x00019c0001c77983 */ /* 0x000ee20000300800 */
[----:B------:R-:W-:-:S03]  /*12dc0*/  FADD R172, R179, R163 ;  /* 0x000000a3b3ac7221 */ /* 0x000fc60000000000 */
[----:B------:R-:W2:Y:S01]  /*12dd0*/  LDL.LU R215, [R1+0x198] ;  /* 0x0001980001d77983 */ /* 0x000ea20000300800 */
[----:B------:R-:W-:-:S04]  /*12de0*/  @!P5 FMUL R155, R155, R155 ;  /* 0x0000009b9b9bd220 */ /* 0x000fc80000400000 */
[----:B------:R-:W-:-:S04]  /*12df0*/  FADD R167, R171, R155 ;  /* 0x0000009baba77221 */ /* 0x000fc80000000000 */
[----:B------:R-:W-:-:S04]  /*12e00*/  FADD R167, R172, R167 ;  /* 0x000000a7aca77221 */ /* 0x000fc80000000000 */
[----:B------:R-:W-:Y:S01]  /*12e10*/  FADD R167, R174, R167 ;  /* 0x000000a7aea77221 */ /* 0x000fe20000000000 */
[----:B------:R-:W-:Y:S01]  /*12e20*/  FADD R172, R180, R176 ;  /* 0x000000b0b4ac7221 */ /* 0x000fe20000000000 */
[----:B-1----:R-:W-:Y:S01]  /*12e30*/  @!P6 FMUL R0, R0, R0 ;  /* 0x000000000000e220 */ /* 0x002fe20000400000 */
[----:B------:R-:W4:Y:S01]  /*12e40*/  LDL.LU R174, [R1+0x18c] ;  /* 0x00018c0001ae7983 */ /* 0x000f220000300800 */
[----:B------:R-:W-:-:S03]  /*12e50*/  FADD R167, R178, R167 ;  /* 0x000000a7b2a77221 */ /* 0x000fc60000000000 */
[----:B------:R-:W3:Y:S01]  /*12e60*/  LDL.LU R178, [R1+0x188] ;  /* 0x0001880001b27983 */ /* 0x000ee20000300800 */
[----:B------:R-:W-:Y:S01]  /*12e70*/  FADD R167, R172, R167 ;  /* 0x000000a7aca77221 */ /* 0x000fe20000000000 */
[-C--:B------:R-:W-:Y:S02]  /*12e80*/  FMUL R99, R99, R0.reuse ;  /* 0x0000000063637220 */ /* 0x080fe40000400000 */
[----:B------:R-:W2:Y:S01]  /*12e90*/  LDL.LU R176, [R1+0x17c] ;  /* 0x00017c0001b07983 */ /* 0x000ea20000300800 */
[----:B------:R-:W-:Y:S01]  /*12ea0*/  FFMA R221, R0, R221, R167 ;  /* 0x000000dd00dd7223 */ /* 0x000fe200000000a7 */
[----:B------:R-:W-:Y:S02]  /*12eb0*/  F2FP.F16.F32.PACK_AB R180, R20, R21 ;  /* 0x0000001514b4723e */ /* 0x000fe400000000ff */
[----:B------:R-:W4:Y:S01]  /*12ec0*/  LDL.LU R172, [R1+0x178] ;  /* 0x0001780001ac7983 */ /* 0x000f220000300800 */
[----:B------:R-:W-:Y:S01]  /*12ed0*/  FMUL R102, R102, R0 ;  /* 0x0000000066667220 */ /* 0x000fe20000400000 */
[----:B------:R-:W-:-:S02]  /*12ee0*/  F2FP.F16.F32.PACK_AB R182, R17, R19 ;  /* 0x0000001311b6723e */ /* 0x000fc400000000ff */
[----:B------:R-:W3:Y:S01]  /*12ef0*/  LDL.LU R167, [R1+0x16c] ;  /* 0x00016c0001a77983 */ /* 0x000ee20000300800 */
[----:B------:R-:W-:-:S03]  /*12f00*/  FMUL R103, R103, R0 ;  /* 0x0000000067677220 */ /* 0x000fc60000400000 */
[----:B------:R-:W2:Y:S01]  /*12f10*/  LDL.LU R21, [R1+0x15c] ;  /* 0x00015c0001157983 */ /* 0x000ea20000300800 */
[----:B------:R-:W-:-:S03]  /*12f20*/  FMUL R106, R106, R0 ;  /* 0x000000006a6a7220 */ /* 0x000fc60000400000 */
[----:B------:R-:W4:Y:S04]  /*12f30*/  LDL.LU R20, [R1+0x168] ;  /* 0x0001680001147983 */ /* 0x000f280000300800 */
[----:B------:R-:W3:Y:S01]  /*12f40*/  LDL.LU R19, [R1+0x158] ;  /* 0x0001580001137983 */ /* 0x000ee20000300800 */
[-C--:B------:R-:W-:Y:S01]  /*12f50*/  FMUL R107, R107, R0.reuse ;  /* 0x000000006b6b7220 */ /* 0x080fe20000400000 */
[-C--:B------:R-:W-:Y:S01]  /*12f60*/  FMUL R110, R110, R0.reuse ;  /* 0x000000006e6e7220 */ /* 0x080fe20000400000 */
[-C--:B------:R-:W-:Y:S01]  /*12f70*/  FMUL R111, R111, R0.reuse ;  /* 0x000000006f6f7220 */ /* 0x080fe20000400000 */
[----:B------:R1:W-:Y:S01]  /*12f80*/  STL [R1+0x8], R99 ;  /* 0x0000086301007387 */ /* 0x0003e20000100800 */
        /* <DEDUP_REMOVED lines=9> */
[----:B-1----:R-:W4:Y:S01]  /*13020*/  LDL.LU R99, [R1+0x350] ;  /* 0x0003500001637983 */ /* 0x002f220000300800 */
        /* <DEDUP_REMOVED lines=37> */
[----:B------:R-:W-:Y:S01]  /*13280*/  ULEA UR7, UR6, UR7, 0x3 ;  /* 0x0000000706077291 */ /* 0x000fe2000f8e183f */
[----:B------:R-:W-:Y:S01]  /*13290*/  SHF.L.U32 R17, R217, 0x1f, RZ ;  /* 0x0000001fd9117819 */ /* 0x000fe200000006ff */
[----:B-1----:R-:W4:Y:S04]  /*132a0*/  LDL.LU R106, [R1+0x344] ;  /* 0x00034400016a7983 */ /* 0x002f280000300800 */
[----:B------:R1:W-:Y:S03]  /*132b0*/  STL [R1+0x28], R107 ;  /* 0x0000286b01007387 */ /* 0x0003e60000100800 */
[----:B------:R1:W2:Y:S02]  /*132c0*/  SYNCS.PHASECHK.TRANS64.TRYWAIT P2, [UR7+0xc0000], R17 ;  /* 0x0c000011ff0075a7 */ /* 0x0002a40008040147 */
[----:B-1----:R-:W4:Y:S04]  /*132d0*/  LDL.LU R107, [R1+0x340] ;  /* 0x00034000016b7983 */ /* 0x002f280000300800 */
[----:B------:R1:W-:Y:S04]  /*132e0*/  STL [R1+0x2c], R110 ;  /* 0x00002c6e01007387 */ /* 0x0003e80000100800 */
        /* <DEDUP_REMOVED lines=44> */
[----:B-1----:R1:W5:Y:S04]  /*135b0*/  LDL.LU R235, [R1+0x2e4] ;  /* 0x0002e40001eb7983 */ /* 0x0023680000300800 */
[----:B------:R2:W-:Y:S04]  /*135c0*/  STL [R1+0xe8], R234 ;  /* 0x0000e8ea01007387 */ /* 0x0005e80000100800 */
[----:B--2---:R1:W5:Y:S04]  /*135d0*/  LDL.LU R234, [R1+0x2e0] ;  /* 0x0002e00001ea7983 */ /* 0x0043680000300800 */
        /* <DEDUP_REMOVED lines=12> */
[----:B------:R2:W-:Y:S01]  /*136a0*/  STL [R1+0x11c], R227 ;  /* 0x00011ce301007387 */ /* 0x0005e20000100800 */
[----:B---3--:R-:W-:-:S03]  /*136b0*/  FMUL R19, R19, R0 ;  /* 0x0000000013137220 */ /* 0x008fc60000400000 */
[----:B--2---:R1:W5:Y:S04]  /*136c0*/  LDL.LU R227, [R1+0x2c4] ;  /* 0x0002c40001e37983 */ /* 0x0043680000300800 */
[----:B------:R2:W-:Y:S01]  /*136d0*/  STL [R1+0x128], R226 ;  /* 0x000128e201007387 */ /* 0x0005e20000100800 */
[-C--:B------:R-:W-:Y:S01]  /*136e0*/  FMUL R21, R21, R0.reuse ;  /* 0x0000000015157220 */ /* 0x080fe20000400000 */
[-C--:B----4-:R-:W-:Y:S02]  /*136f0*/  FMUL R20, R20, R0.reuse ;  /* 0x0000000014147220 */ /* 0x090fe40000400000 */
[----:B--2---:R1:W5:Y:S04]  /*13700*/  LDL.LU R226, [R1+0x2c0] ;  /* 0x0002c00001e27983 */ /* 0x0043680000300800 */
[----:B------:R2:W-:Y:S01]  /*13710*/  STL [R1+0x12c], R225 ;  /* 0x00012ce101007387 */ /* 0x0005e20000100800 */
[-C--:B------:R-:W-:Y:S01]  /*13720*/  FMUL R167, R167, R0.reuse ;  /* 0x00000000a7a77220 */ /* 0x080fe20000400000 */
[----:B------:R-:W-:-:S02]  /*13730*/  FMUL R172, R172, R0 ;  /* 0x00000000acac7220 */ /* 0x000fc40000400000 */
[----:B--2---:R1:W5:Y:S04]  /*13740*/  LDL.LU R225, [R1+0x2bc] ;  /* 0x0002bc0001e17983 */ /* 0x0043680000300800 */
[----:B------:R2:W-:Y:S01]  /*13750*/  STL [R1+0x138], R224 ;  /* 0x000138e001007387 */ /* 0x0005e20000100800 */
[-C--:B------:R-:W-:Y:S01]  /*13760*/  FMUL R176, R176, R0.reuse ;  /* 0x00000000b0b07220 */ /* 0x080fe20000400000 */
[-C--:B------:R-:W-:Y:S02]  /*13770*/  FMUL R178, R178, R0.reuse ;  /* 0x00000000b2b27220 */ /* 0x080fe40000400000 */
        /* <DEDUP_REMOVED lines=13> */
[----:B------:R-:W-:Y:S04]  /*13850*/  STL [R1+0x158], R19 ;  /* 0x0001581301007387 */ /* 0x000fe80000100800 */
[----:B------:R-:W-:Y:S04]  /*13860*/  STL [R1+0x15c], R21 ;  /* 0x00015c1501007387 */ /* 0x000fe80000100800 */
[----:B------:R-:W-:Y:S04]  /*13870*/  STL [R1+0x168], R20 ;  /* 0x0001681401007387 */ /* 0x000fe80000100800 */
[----:B------:R-:W-:Y:S04]  /*13880*/  STL [R1+0x16c], R167 ;  /* 0x00016ca701007387 */ /* 0x000fe80000100800 */
[----:B------:R-:W-:Y:S01]  /*13890*/  STL [R1+0x178], R172 ;  /* 0x000178ac01007387 */ /* 0x000fe20000100800 */
[----:B------:R-:W-:-:S03]  /*138a0*/  FMUL R203, R203, R0 ;  /* 0x00000000cbcb7220 */ /* 0x000fc60000400000 */
[----:B------:R-:W-:Y:S01]  /*138b0*/  STL [R1+0x17c], R176 ;  /* 0x00017cb001007387 */ /* 0x000fe20000100800 */
[----:B------:R-:W-:-:S03]  /*138c0*/  FMUL R195, R195, R0 ;  /* 0x00000000c3c37220 */ /* 0x000fc60000400000 */
[----:B------:R-:W-:Y:S01]  /*138d0*/  STL [R1+0x188], R178 ;  /* 0x000188b201007387 */ /* 0x000fe20000100800 */
[----:B------:R-:W-:-:S03]  /*138e0*/  FMUL R187, R187, R0 ;  /* 0x00000000bbbb7220 */ /* 0x000fc60000400000 */
        /* <DEDUP_REMOVED lines=14> */
[----:B------:R1:W-:Y:S01]  /*139d0*/  STL [R1+0x1fc], R185 ;  /* 0x0001fcb901007387 */ /* 0x0003e20000100800 */
[----:B------:R-:W-:Y:S01]  /*139e0*/  F2FP.F16.F32.PACK_AB R181, R181, R154 ;  /* 0x0000009ab5b5723e */ /* 0x000fe200000000ff */
[----:B------:R-:W-:Y:S01]  /*139f0*/  FMUL R26, R26, R0 ;  /* 0x000000001a1a7220 */ /* 0x000fe20000400000 */
[----:B--2---:R-:W-:Y:S01]  /*13a00*/  F2FP.F16.F32.PACK_AB R183, R5, R158 ;  /* 0x0000009e05b7723e */ /* 0x004fe200000000ff */
[----:B------:R-:W-:Y:S01]  /*13a10*/  FMUL R27, R27, R0 ;  /* 0x000000001b1b7220 */ /* 0x000fe20000400000 */
[----:B------:R-:W-:Y:S01]  /*13a20*/  F2FP.F16.F32.PACK_AB R177, R177, R162 ;  /* 0x000000a2b1b1723e */ /* 0x000fe200000000ff */
[----:B------:R-:W-:Y:S01]  /*13a30*/  FMUL R30, R30, R0 ;  /* 0x000000001e1e7220 */ /* 0x000fe20000400000 */
[----:B------:R-:W-:Y:S01]  /*13a40*/  F2FP.F16.F32.PACK_AB R179, R179, R166 ;  /* 0x000000a6b3b3723e */ /* 0x000fe200000000ff */
[----:B------:R-:W-:Y:S01]  /*13a50*/  FMUL R31, R31, R0 ;  /* 0x000000001f1f7220 */ /* 0x000fe20000400000 */
[----:B------:R-:W-:Y:S01]  /*13a60*/  F2FP.F16.F32.PACK_AB R173, R173, R170 ;  /* 0x000000aaadad723e */ /* 0x000fe200000000ff */
        /* <DEDUP_REMOVED lines=60> */
[----:B------:R-:W-:-:S02]  /*13e30*/  F2FP.F16.F32.PACK_AB R176, R16, R18 ;  /* 0x0000001210b0723e */ /* 0x000fc400000000ff */
[----:B------:R-:W-:Y:S02]  /*13e40*/  F2FP.F16.F32.PACK_AB R178, R14, R15 ;  /* 0x0000000f0eb2723e */ /* 0x000fe400000000ff */
[----:B------:R-:W-:Y:S02]  /*13e50*/  F2FP.F16.F32.PACK_AB R172, R12, R13 ;  /* 0x0000000d0cac723e */ /* 0x000fe400000000ff */
[----:B------:R-:W-:Y:S02]  /*13e60*/  F2FP.F16.F32.PACK_AB R174, R10, R11 ;  /* 0x0000000b0aae723e */ /* 0x000fe400000000ff */
[----:B------:R-:W-:Y:S02]  /*13e70*/  F2FP.F16.F32.PACK_AB R175, R175, R4 ;  /* 0x00000004afaf723e */ /* 0x000fe400000000ff */
[----:B------:R-:W-:Y:S02]  /*13e80*/  F2FP.F16.F32.PACK_AB R168, R168, R9 ;  /* 0x00000009a8a8723e */ /* 0x000fe400000000ff */
        /* <DEDUP_REMOVED lines=17> */
[----:B------:R-:W-:Y:S01]  /*13fa0*/  F2FP.F16.F32.PACK_AB R154, R7, R212 ;  /* 0x000000d4079a723e */ /* 0x000fe200000000ff */
[----:B-1----:R-:W-:Y:S06]  /*13fb0*/  @!P0 BRA `(.L_x_27) ;  /* 0x0000000000048947 */ /* 0x002fec0003800000 */
[----:B------:R-:W-:Y:S01]  /*13fc0*/  BPT.TRAP 0x1 ;  /* 0x000000040000795c */ /* 0x000fe20000300000 */
.L_x_27:
[----:B------:R-:W-:Y:S05]  /*13fd0*/  @P2 BRA `(.L_x_28) ;  /* 0x0000000000082947 */ /* 0x000fea0003800000 */
[----:B------:R-:W1:Y:S02]  /*13fe0*/  SYNCS.PHASECHK.TRANS64.TRYWAIT P2, [UR7+0xc0000], R17 ;  /* 0x0c000011ff0075a7 */ /* 0x000e640008040147 */
[----:B-1----:R-:W-:Y:S05]  /*13ff0*/  @!P2 BRA `(.L_x_29) ;  /* 0x0000012c002ca947 */ /* 0x002fea0003800000 */
.L_x_28:
        /* <DEDUP_REMOVED lines=64> */
[----:B--2---:R-:W2:Y:S04]  /*14400*/  LDL.LU.64 R24, [R1] ;  /* 0x0000000001187983 */ /* 0x004ea80000300a00 */
        /* <DEDUP_REMOVED lines=63> */
[----:B-----5:R-:W-:Y:S01]  /*14800*/  R2UR UR7, R223 ;  /* 0x00000000df0772ca */ /* 0x020fe200000e0000 */
[----:B------:R-:W-:-:S02]  /*14810*/  UMOV UR11, 0x40000040 ;  /* 0x40000040000b7882 */ /* 0x000fc40000000000 */
[----:B------:R-:W-:Y:S04]  /*14820*/  STL [R1+0xd04], R168 ;  /* 0x000d04a801007387 */ /* 0x000fe80000100800 */
[----:B------:R-:W-:Y:S04]  /*14830*/  STL [R1+0xd00], R169 ;  /* 0x000d00a901007387 */ /* 0x000fe80000100800 */
[----:B------:R-:W-:Y:S02]  /*14840*/  STL [R1+0xcfc], R170 ;  /* 0x000cfcaa01007387 */ /* 0x000fe40000100800 */
[----:B------:R-:W-:-:S02]  /*14850*/  ULEA UR7, UR6, UR7, 0xd ;  /* 0x0000000706077291 */ /* 0x000fc4000f8e683f */
[----:B------:R-:W-:Y:S04]  /*14860*/  STL [R1+0xcf8], R171 ;  /* 0x000cf8ab01007387 */ /* 0x000fe80000100800 */
        /* <DEDUP_REMOVED lines=30> */
[----:B------:R4:W-:Y:S01]  /*14a50*/  STL [R1+0x514], R223 ;  /* 0x000514df01007387 */ /* 0x0009e20000100800 */
[----:B--2---:R-:W-:-:S06]  /*14a60*/  WARPGROUP.ARRIVE ;  /* 0x00000000000079c5 */ /* 0x004fcc0000000000 */
[----:B------:R-:W-:Y:S03]  /*14a70*/  HGMMA.64x256x16.F32 R24, R180, gdesc[UR8].tnspB, R24, gsb0 ;  /* 0x43e00008b4187df0 */ /* 0x000fe60008000818 */
[----:B------:R-:W-:Y:S02]  /*14a80*/  WARPGROUP.DEPBAR.LE gsb0, 0x0 ;  /* 0x00008000000079c5 */ /* 0x000fe40000010000 */
[----:B------:R-:W-:Y:S01]  /*14a90*/  STL.64 [R1], R24 ;  /* 0x0000001801007387 */ /* 0x000fe20000100a00 */
[----:B------:R-:W-:Y:S01]  /*14aa0*/  MOV R2, R150 ;  /* 0x0000009600027202 */ /* 0x000fe20000000f00 */
[----:B------:R-:W-:Y:S01]  /*14ab0*/  IMAD.MOV.U32 R3, RZ, RZ, R149 ;  /* 0x000000ffff037224 */ /* 0x000fe200078e0095 */
[----:B-1----:R-:W-:Y:S01]  /*14ac0*/  MOV R0, R151 ;  /* 0x0000009700007202 */ /* 0x002fe20000000f00 */
        /* <DEDUP_REMOVED lines=25> */
[----:B---3--:R-:W-:Y:S01]  /*14c60*/  MOV R22, R130 ;  /* 0x0000008200167202 */ /* 0x008fe20000000f00 */
        /* <DEDUP_REMOVED lines=68> */
[----:B----4-:R-:W-:Y:S01]  /*150b0*/  IMAD.MOV.U32 R223, RZ, RZ, R77 ;  /* 0x000000ffffdf7224 */ /* 0x010fe200078e004d */
        /* <DEDUP_REMOVED lines=74> */
[----:B------:R-:W-:-:S02]  /*15560*/  UMOV UR11, 0x40000040 ;  /* 0x40000040000b7882 */ /* 0x000fc40000000000 */
[----:B------:R-:W-:Y:S04]  /*15570*/  STL.64 [R1+0x10d0], R174 ;  /* 0x0010d0ae01007387 */ /* 0x000fe80000100a00 */
[----:B------:R-:W-:Y:S04]  /*15580*/  STL.64 [R1+0x10c8], R172 ;  /* 0x0010c8ac01007387 */ /* 0x000fe80000100a00 */
[----:B------:R-:W-:Y:S04]  /*15590*/  STL.64 [R1+0x10c0], R166 ;  /* 0x0010c0a601007387 */ /* 0x000fe80000100a00 */
[----:B------:R-:W-:Y:S04]  /*155a0*/  STL.64 [R1+0x10b8], R164 ;  /* 0x0010b8a401007387 */ /* 0x000fe80000100a00 */
        /* <DEDUP_REMOVED lines=183> */
[----:B------:R-:W-:Y:S01]  /*16120*/  MOV R175, R0 ;  /* 0x0000000000af7202 */ /* 0x000fe20000000f00 */
[----:B------:R-:W-:Y:S01]  /*16130*/  UIADD3 UR10, UR7, 0x80, URZ ;  /* 0x00000080070a7890 */ /* 0x000fe2000fffe03f */
[----:B------:R-:W-:-:S04]  /*16140*/  UMOV UR11, 0x40000040 ;  /* 0x40000040000b7882 */ /* 0x000fc80000000000 */
        /* <DEDUP_REMOVED lines=126> */
[----:B------:R-:W-:Y:S01]  /*16930*/  UMOV UR11, 0x40000040 ;  /* 0x40000040000b7882 */ /* 0x000fe20000000000 */
[----:B--2---:R-:W-:-:S07]  /*16940*/  WARPGROUP.ARRIVE ;  /* 0x00000000000079c5 */ /* 0x004fce0000000000 */
        /* <DEDUP_REMOVED lines=150> */
[----:B------:R-:W-:-:S03]  /*172b0*/  IMAD.MOV.U32 R0, RZ, RZ, R151 ;  /* 0x000000ffff007224 */ /* 0x000fc600078e0097 */
[----:B------:R-:W-:Y:S01]  /*172c0*/  STL.64 [R1+0x70], R52 ;  /* 0x0000703401007387 */ /* 0x000fe20000100a00 */
[----:B------:R-:W-:Y:S01]  /*172d0*/  IMAD.MOV.U32 R4, RZ, RZ, R148 ;  /* 0x000000ffff047224 */ /* 0x000fe200078e0094 */
[----:B------:R-:W-:Y:S02]  /*172e0*/  MOV R3, R149 ;  /* 0x0000009500037202 */ /* 0x000fe40000000f00 */
[----:B------:R-:W-:Y:S01]  /*172f0*/  STL.64 [R1+0x78], R54 ;  /* 0x0000783601007387 */ /* 0x000fe20000100a00 */
[----:B------:R-:W-:-:S03]  /*17300*/  MOV R6, R146 ;  /* 0x0000009200067202 */ /* 0x000fc60000000f00 */
[----:B------:R1:W-:Y:S01]  /*17310*/  STL [R1+0x80], R56 ;  /* 0x0000803801007387 */ /* 0x0003e20000100800 */
        /* <DEDUP_REMOVED lines=250> */
[----:B------:R-:W-:-:S03]  /*182c0*/  MOV R74, R169 ;  /* 0x000000a9004a7202 */ /* 0x000fc60000000f00 */
[----:B------:R-:W2:Y:S01]  /*182d0*/  LDL.LU R70, [R1+0x78] ;  /* 0x0000780001467983 */ /* 0x000ea20000300800 */
[----:B------:R-:W-:-:S03]  /*182e0*/  IMAD.MOV.U32 R75, RZ, RZ, R170 ;  /* 0x000000ffff4b7224 */ /* 0x000fc600078e00aa */
        /* <DEDUP_REMOVED lines=874> */
[----:B------:R-:W-:Y:S01]  /*1b990*/  UMOV UR11, 0x40000040 ;  /* 0x40000040000b7882 */ /* 0x000fe20000000000 */
[----:B---3--:R-:W-:-:S07]  /*1b9a0*/  WARPGROUP.ARRIVE ;  /* 0x00000000000079c5 */ /* 0x008fce0000000000 */
        /* <DEDUP_REMOVED lines=410> */
[----:B------:R-:W2:Y:S04]  /*1d350*/  LDL.LU R47, [R1+0x5c] ;  /* 0x00005c00012f7983 */ /* 0x000ea80000300800 */
[----:B------:R-:W2:Y:S01]  /*1d360*/  LDL.LU R48, [R1+0x60] ;  /* 0x0000600001307983 */ /* 0x000ea20000300800 */
[----:B------:R-:W-:-:S03]  /*1d370*/  MOV R52, R152 ;  /* 0x0000009800347202 */ /* 0x000fc60000000f00 */
[----:B------:R1:W5:Y:S01]  /*1d380*/  LDL.LU R223, [R1+0x514] ;  /* 0x0005140001df7983 */ /* 0x0003620000300800 */
[----:B------:R-:W-:-:S03]  /*1d390*/  MOV R53, R153 ;  /* 0x0000009900357202 */ /* 0x000fc60000000f00 */
[----:B------:R-:W3:Y:S01]  /*1d3a0*/  LDL.LU R155, [R1+0x510] ;  /* 0x00051000019b7983 */ /* 0x000ee20000300800 */
[----:B------:R-:W-:-:S03]  /*1d3b0*/  IMAD.MOV.U32 R54, RZ, RZ, R154 ;  /* 0x000000ffff367224 */ /* 0x000fc600078e009a */
[----:B------:R-:W3:Y:S04]  /*1d3c0*/  LDL.LU R214, [R1+0x50c] ;  /* 0x00050c0001d67983 */ /* 0x000ee80000300800 */
        /* <DEDUP_REMOVED lines=74> */
[----:B------:R-:W-:Y:S01]  /*1d870*/  MOV R109, R181 ;  /* 0x000000b5006d7202 */ /* 0x000fe20000000f00 */
[----:B------:R1:W5:Y:S01]  /*1d880*/  LDL.LU R234, [R1+0x4f8] ;  /* 0x0004f80001ea7983 */ /* 0x0003620000300800 */
[----:B------:R-:W-:Y:S02]  /*1d890*/  MOV R110, R180 ;  /* 0x000000b4006e7202 */ /* 0x000fe40000000f00 */
[----:B------:R-:W-:Y:S01]  /*1d8a0*/  MOV R112, R178 ;  /* 0x000000b200707202 */ /* 0x000fe20000000f00 */
[----:B------:R1:W5:Y:S01]  /*1d8b0*/  LDL.LU R233, [R1+0x4f4] ;  /* 0x0004f40001e97983 */ /* 0x0003620000300800 */
[----:B------:R-:W-:Y:S02]  /*1d8c0*/  MOV R113, R177 ;  /* 0x000000b100717202 */ /* 0x000fe40000000f00 */
        /* <DEDUP_REMOVED lines=182> */
.L_x_30:
[----:B-----5:R-:W-:Y:S02]  /*1e430*/  R2UR UR10, R23 ;  /* 0x00000000170a72ca */ /* 0x020fe400000e0000 */
[----:B------:R-:W-:-:S13]  /*1e440*/  R2UR UR7, R219 ;  /* 0x00000000db0772ca */ /* 0x000fda00000e0000 */
[----:B------:R-:W-:-:S04]  /*1e450*/  ULEA UR7, UR7, UR10, 0x3 ;  /* 0x0000000a07077291 */ /* 0x000fc8000f8e183f */
[----:B------:R-:W-:-:S04]  /*1e460*/  UIADD3 UR7, UR7, 0xc0028, URZ ;  /* 0x000c002807077890 */ /* 0x000fc8000fffe03f */
[----:B------:R-:W-:-:S09]  /*1e470*/  UPRMT UR7, URZ, 0x654, UR7 ;  /* 0x000006543f077896 */ /* 0x000fd20008000007 */
[----:B------:R-:W-:Y:S01]  /*1e480*/  SYNCS.ARRIVE.TRANS64.RED.A1T0 RZ, [UR7], RZ ;  /* 0x000000ffffff79a7 */ /* 0x000fe20008100407 */
[----:B------:R-:W-:Y:S05]  /*1e490*/  @P1 BRA `(.L_x_31) ;  /* 0x0000000000041947 */ /* 0x000fea0003800000 */
[----:B------:R-:W-:Y:S01]  /*1e4a0*/  BPT.TRAP 0x1 ;  /* 0x000000040000795c */ /* 0x000fe20000300000 */
.L_x_31:
[----:B------:R-:W-:-:S13]  /*1e4b0*/  R2UR UR7, R219 ;  /* 0x00000000db0772ca */ /* 0x000fda00000e0000 */
[----:B------:R-:W-:-:S04]  /*1e4c0*/  UIADD3 UR7, UR7, 0x1, URZ ;  /* 0x0000000107077890 */ /* 0x000fc8000fffe03f */
[----:B------:R-:W-:-:S04]  /*1e4d0*/  UISETP.NE.AND UP0, UPT, UR7, 0x5, UPT ;  /* 0x000000050700788c */ /* 0x000fc8000bf05270 */
[----:B------:R-:W-:Y:S01]  /*1e4e0*/  USEL UR7, UR7, URZ, UP0 ;  /* 0x0000003f07077287 */ /* 0x000fe20008000000 */
[----:B------:R-:W-:Y:S11]  /*1e4f0*/  @!P0 BRA `(.L_x_32) ;  /* 0x0000000000048947 */ /* 0x000ff60003800000 */
[----:B------:R-:W-:Y:S01]  /*1e500*/  BPT.TRAP 0x1 ;  /* 0x000000040000795c */ /* 0x000fe20000300000 */
.L_x_32:
[----:B------:R-:W-:-:S13]  /*1e510*/  R2UR UR10, R23 ;  /* 0x00000000170a72ca */ /* 0x000fda00000e0000 */
[----:B------:R-:W-:-:S04]  /*1e520*/  ULEA UR10, UR7, UR10, 0x3 ;  /* 0x0000000a070a7291 */ /* 0x000fc8000f8e183f */
[----:B------:R-:W-:-:S04]  /*1e530*/  UIADD3 UR10, UR10, 0xc0028, URZ ;  /* 0x000c00280a0a7890 */ /* 0x000fc8000fffe03f */
[----:B------:R-:W-:-:S09]  /*1e540*/  UPRMT UR10, URZ, 0x654, UR10 ;  /* 0x000006543f0a7896 */ /* 0x000fd2000800000a */
[----:B------:R-:W-:Y:S01]  /*1e550*/  SYNCS.ARRIVE.TRANS64.RED.A1T0 RZ, [UR10], RZ ;  /* 0x000000ffffff79a7 */ /* 0x000fe2000810040a */
[----:B------:R-:W-:Y:S05]  /*1e560*/  @P1 BRA `(.L_x_33) ;  /* 0x0000000000041947 */ /* 0x000fea0003800000 */
[----:B------:R-:W-:Y:S01]  /*1e570*/  BPT.TRAP 0x1 ;  /* 0x000000040000795c */ /* 0x000fe20000300000 */
.L_x_33:
[----:B------:R-:W-:Y:S01]  /*1e580*/  UIADD3 UR6, UR6, 0x1, URZ ;  /* 0x0000000106067890 */ /* 0x000fe2000fffe03f */
[C---:B------:R-:W-:Y:S01]  /*1e590*/  ISETP.GT.AND P2, PT, R218.reuse, 0x2, PT ;  /* 0x00000002da00780c */ /* 0x040fe20003f44270 */
[----:B------:R-:W-:Y:S01]  /*1e5a0*/  UIADD3 UR7, UR7, 0x1, URZ ;  /* 0x0000000107077890 */ /* 0x000fe2000fffe03f */
[----:B------:R-:W-:Y:S01]  /*1e5b0*/  IADD3 R2, R218, -0x1, RZ ;  /* 0xffffffffda027810 */ /* 0x000fe20007ffe0ff */
[----:B------:R-:W-:Y:S01]  /*1e5c0*/  UISETP.NE.AND UP2, UPT, UR6, 0x5, UPT ;  /* 0x000000050600788c */ /* 0x000fe2000bf45270 */
[----:B------:R-:W-:Y:S01]  /*1e5d0*/  IMAD.MOV.U32 R4, RZ, RZ, R22 ;  /* 0x000000ffff047224 */ /* 0x000fe200078e0016 */
[----:B------:R-:W-:Y:S01]  /*1e5e0*/  UISETP.NE.AND UP0, UPT, UR7, 0x5, UPT ;  /* 0x000000050700788c */ /* 0x000fe2000bf05270 */
[----:B------:R-:W-:Y:S01]  /*1e5f0*/  MOV R218, R2 ;  /* 0x0000000200da7202 */ /* 0x000fe20000000f00 */
[----:B------:R-:W-:Y:S01]  /*1e600*/  USEL UR10, URZ, 0x1, UP2 ;  /* 0x000000013f0a7887 */ /* 0x000fe20009000000 */
[----:B------:R-:W-:Y:S01]  /*1e610*/  MOV R2, R216 ;  /* 0x000000d800027202 */ /* 0x000fe20000000f00 */
[----:B------:R-:W-:-:S02]  /*1e620*/  USEL UR7, UR7, URZ, UP0 ;  /* 0x0000003f07077287 */ /* 0x000fc40008000000 */
[----:B------:R-:W-:Y:S02]  /*1e630*/  USEL UR61, UR6, URZ, UP2 ;  /* 0x0000003f063d7287 */ /* 0x000fe40009000000 */
[----:B------:R-:W-:Y:S02]  /*1e640*/  LOP3.LUT R0, R217, UR10, RZ, 0x3c, !PT ;  /* 0x0000000ad9007c12 */ /* 0x000fe4000f8e3cff */
[----:B------:R-:W-:Y:S01]  /*1e650*/  IMAD.U32 R219, RZ, RZ, UR7 ;  /* 0x00000007ffdb7e24 */ /* 0x000fe2000f8e00ff */
[----:B------:R-:W-:Y:S07]  /*1e660*/  @P2 BRA `(.L_x_34) ;  /* 0xfffffefc00182947 */ /* 0x000fee000383ffff */
.L_x_23:
[----:B------:R-:W1:Y:S01]  /*1e670*/  SHFL.BFLY PT, R0, R222, 0x1, 0x1f ;  /* 0x0c201f00de007f89 */ /* 0x000e6200000e0000 */
[----:B------:R-:W-:Y:S01]  /*1e680*/  BSSY B0, `(.L_x_35) ;  /* 0x0000025000007945 */ /* 0x000fe20003800000 */
[----:B------:R-:W-:Y:S02]  /*1e690*/  MOV R10, 0x7f800000 ;  /* 0x7f800000000a7802 */ /* 0x000fe40000000f00 */
[----:B------:R-:W2:Y:S01]  /*1e6a0*/  SHFL.BFLY PT, R2, R221, 0x1, 0x1f ;  /* 0x0c201f00dd027f89 */ /* 0x000ea200000e0000 */
[----:B------:R-:W-:Y:S02]  /*1e6b0*/  MOV R9, 0x3f800000 ;  /* 0x3f80000000097802 */ /* 0x000fe40000000f00 */
[----:B------:R-:W-:Y:S01]  /*1e6c0*/  MOV R8, 0x7f800000 ;  /* 0x7f80000000087802 */ /* 0x000fe20000000f00 */
[----:B-1----:R-:W-:Y:S01]  /*1e6d0*/  FADD R222, R0, R222 ;  /* 0x000000de00de7221 */ /* 0x002fe20000000000 */
[----:B--2---:R-:W-:-:S04]  /*1e6e0*/  FADD R221, R2, R221 ;  /* 0x000000dd02dd7221 */ /* 0x004fc80000000000 */
[----:B------:R-:W1:Y:S04]  /*1e6f0*/  SHFL.BFLY PT, R0, R222, 0x2, 0x1f ;  /* 0x0c401f00de007f89 */ /* 0x000e6800000e0000 */
[----:B------:R-:W2:Y:S01]  /*1e700*/  SHFL.BFLY PT, R11, R221, 0x2, 0x1f ;  /* 0x0c401f00dd0b7f89 */ /* 0x000ea200000e0000 */
[C---:B-1----:R-:W-:Y:S01]  /*1e710*/  FSETP.NE.AND P0, PT, R222.reuse, -R0, PT ;  /* 0x80000000de00720b */ /* 0x042fe20003f05000 */
[----:B------:R-:W-:Y:S01]  /*1e720*/  FADD R222, R222, R0 ;  /* 0x00000000dede7221 */ /* 0x000fe20000000000 */
[----:B------:R-:W-:Y:S02]  /*1e730*/  IMAD.MOV.U32 R0, RZ, RZ, 0x3f800000 ;  /* 0x3f800000ff007424 */ /* 0x000fe400078e00ff */
[----:B--2---:R-:W-:-:S09]  /*1e740*/  FADD R4, R221, R11 ;  /* 0x0000000bdd047221 */ /* 0x004fd20000000000 */
[----:B------:R-:W-:Y:S05]  /*1e750*/  @!P0 BRA `(.L_x_36) ;  /* 0x00000000005c8947 */ /* 0x000fea0003800000 */
[----:B------:R-:W-:Y:S01]  /*1e760*/  MOV R0, R222 ;  /* 0x000000de00007202 */ /* 0x000fe20000000f00 */
[----:B------:R-:W-:Y:S04]  /*1e770*/  BSSY B1, `(.L_x_37) ;  /* 0x000000d000017945 */ /* 0x000fe80003800000 */
[----:B------:R-:W-:-:S05]  /*1e780*/  VIADD R2, R0, 0x1800000 ;  /* 0x0180000000027836 */ /* 0x000fca0000000000 */
[----:B------:R-:W-:-:S04]  /*1e790*/  LOP3.LUT R2, R2, 0x7f800000, RZ, 0xc0, !PT ;  /* 0x7f80000002027812 */ /* 0x000fc800078ec0ff */
[----:B------:R-:W-:-:S13]  /*1e7a0*/  ISETP.GT.U32.AND P0, PT, R2, 0x1ffffff, PT ;  /* 0x01ffffff0200780c */ /* 0x000fda0003f04070 */
[----:B------:R-:W-:Y:S05]  /*1e7b0*/  @P0 BRA `(.L_x_38) ;  /* 0x0000000000100947 */ /* 0x000fea0003800000 */
[----:B------:R-:W-:-:S07]  /*1e7c0*/  MOV R7, 0x1e7e0 ;  /* 0x0001e7e000077802 */ /* 0x000fce0000000f00 */
[----:B------:R-:W-:Y:S05]  /*1e7d0*/  CALL.REL.NOINC `($__internal_0_$__cuda_sm20_rcp_rn_f32_slowpath) ;  /* 0x0000008400dc7944 */ /* 0x000fea0003c00000 */
[----:B------:R-:W-:Y:S01]  /*1e7e0*/  MOV R2, R5 ;  /* 0x0000000500027202 */ /* 0x000fe20000000f00 */
[----:B------:R-:W-:Y:S06]  /*1e7f0*/  BRA `(.L_x_39) ;  /* 0x0000000000107947 */ /* 0x000fec0003800000 */
.L_x_38:
[----:B------:R-:W1:Y:S02]  /*1e800*/  MUFU.RCP R2, R0 ;  /* 0x0000000000027308 */ /* 0x000e640000001000 */
[----:B-1----:R-:W-:-:S04]  /*1e810*/  FFMA R3, R0, R2, -1 ;  /* 0xbf80000000037423 */ /* 0x002fc80000000002 */
[----:B------:R-:W-:-:S04]  /*1e820*/  FADD.FTZ R3, -R3, -RZ ;  /* 0x800000ff03037221 */ /* 0x000fc80000010100 */
[----:B------:R-:W-:-:S07]  /*1e830*/  FFMA R2, R2, R3, R2 ;  /* 0x0000000302027223 */ /* 0x000fce0000000002 */
.L_x_39:
[----:B------:R-:W-:Y:S05]  /*1e840*/  BSYNC B1 ;  /* 0x0000000000017941 */ /* 0x000fea0003800000 */
.L_x_37:
[----:B------:R-:W-:Y:S01]  /*1e850*/  FSETP.GEU.AND P0, PT, |R0|, 1.175494350822287508e-38, PT ;  /* 0x008000000000780b */ /* 0x000fe20003f0e200 */
[----:B------:R-:W-:-:S12]  /*1e860*/  ULDC UR4, c[0x0][0x600] ;  /* 0x0001800000047ab9 */ /* 0x000fd80000000800 */
[----:B------:R-:W-:-:S06]  /*1e870*/  @!P0 FMUL R0, R0, 16777216 ;  /* 0x4b80000000008820 */ /* 0x000fcc0000400000 */
[----:B------:R-:W1:Y:S02]  /*1e880*/  MUFU.LG2 R0, R0 ;  /* 0x0000000000007308 */ /* 0x000e640000000c00 */
[----:B-1----:R-:W-:-:S04]  /*1e890*/  @!P0 FADD R0, R0, -24 ;  /* 0xc1c0000000008421 */ /* 0x002fc80000000000 */
[----:B------:R-:W-:-:S04]  /*1e8a0*/  FMUL R0, R0, 0.69314718246459960938 ;  /* 0x3f31721800007820 */ /* 0x000fc80000400000 */
[----:B------:R-:W-:Y:S01]  /*1e8b0*/  FFMA R8, R216, UR4, R0 ;  /* 0x00000004d8087c23 */ /* 0x000fe20008000000 */
[----:B------:R-:W-:-:S07]  /*1e8c0*/  MOV R0, R2 ;  /* 0x0000000200007202 */ /* 0x000fce0000000f00 */
.L_x_36:
[----:B------:R-:W-:Y:S05]  /*1e8d0*/  BSYNC B0 ;  /* 0x0000000000007941 */ /* 0x000fea0003800000 */
.L_x_35:
[----:B------:R-:W2:Y:S01]  /*1e8e0*/  LDL.LU R164, [R1] ;  /* 0x0000000001a47983 */ /* 0x000ea20000300800 */
[----:B------:R-:W-:-:S03]  /*1e8f0*/  ULDC UR4, c[0x0][0x608] ;  /* 0x0001820000047ab9 */ /* 0x000fc60000000800 */
[----:B------:R-:W3:Y:S04]  /*1e900*/  LDL.LU R160, [R1+0x4] ;  /* 0x0000040001a07983 */ /* 0x000ee80000300800 */
[----:B------:R-:W4:Y:S04]  /*1e910*/  LDL.LU R156, [R1+0x10] ;  /* 0x00001000019c7983 */ /* 0x000f280000300800 */
[----:B------:R-:W5:Y:S04]  /*1e920*/  LDL.LU R152, [R1+0x14] ;  /* 0x0000140001987983 */ /* 0x000f680000300800 */
        /* <DEDUP_REMOVED lines=59> */
[----:B------:R-:W5:Y:S01]  /*1ece0*/  LDL.LU R2, [R1+0x1f4] ;  /* 0x0001f40001027983 */ /* 0x000f620000300800 */
[----:B------:R-:W-:Y:S01]  /*1ecf0*/  FMUL R0, R0, UR4 ;  /* 0x0000000400007c20 */ /* 0x000fe20008400000 */
[----:B------:R-:W-:Y:S01]  /*1ed00*/  FSETP.NE.AND P0, PT, R221, -R11, PT ;  /* 0x8000000bdd00720b */ /* 0x000fe20003f05000 */
[----:B------:R-:W-:Y:S02]  /*1ed10*/  BSSY B0, `(.L_x_40) ;  /* 0x00000f1000007945 */ /* 0x000fe40003800000 */
[-C--:B--2---:R-:W-:Y:S01]  /*1ed20*/  FMUL R164, R164, R0.reuse ;  /* 0x00000000a4a47220 */ /* 0x084fe20000400000 */
[-C--:B---3--:R-:W-:Y:S01]  /*1ed30*/  FMUL R160, R160, R0.reuse ;  /* 0x00000000a0a07220 */ /* 0x088fe20000400000 */
[-C--:B----4-:R-:W-:Y:S01]  /*1ed40*/  FMUL R156, R156, R0.reuse ;  /* 0x000000009c9c7220 */ /* 0x090fe20000400000 */
[-C--:B-----5:R-:W-:Y:S01]  /*1ed50*/  FMUL R152, R152, R0.reuse ;  /* 0x0000000098987220 */ /* 0x0a0fe20000400000 */
        /* <DEDUP_REMOVED lines=35> */
[----:B------:R-:W-:-:S04]  /*1ef90*/  FMUL R185, R174, R0 ;  /* 0x00000000aeb97220 */ /* 0x000fc80000400000 */
[----:B------:R-:W-:Y:S01]  /*1efa0*/  STL [R1+0x84], R175 ;  /* 0x000084af01007387 */ /* 0x000fe20000100800 */
[-C--:B------:R-:W-:Y:S01]  /*1efb0*/  FMUL R171, R171, R0.reuse ;  /* 0x00000000abab7220 */ /* 0x080fe20000400000 */
[----:B------:R-:W-:-:S04]  /*1efc0*/  FMUL R170, R170, R0 ;  /* 0x00000000aaaa7220 */ /* 0x000fc80000400000 */
[----:B------:R-:W-:Y:S01]  /*1efd0*/  STL [R1+0x94], R171 ;  /* 0x000094ab01007387 */ /* 0x000fe20000100800 */
[----:B------:R-:W-:-:S03]  /*1efe0*/  FMUL R167, R167, R0 ;  /* 0x00000000a7a77220 */ /* 0x000fc60000400000 */
        /* <DEDUP_REMOVED lines=40> */
[----:B------:R1:W-:Y:S01]  /*1f270*/  STL [R1+0x120], R6 ;  /* 0x0001200601007387 */ /* 0x0003e20000100800 */
[----:B------:R-:W-:-:S03]  /*1f280*/  FMUL R2, R2, R0 ;  /* 0x0000000002027220 */ /* 0x000fc60000400000 */
[----:B------:R2:W-:Y:S04]  /*1f290*/  STL [R1+0x144], R3 ;  /* 0x0001440301007387 */ /* 0x0005e80000100800 */
[----:B------:R3:W-:Y:S01]  /*1f2a0*/  STL [R1+0x130], R2 ;  /* 0x0001300201007387 */ /* 0x0007e20000100800 */
[-C--:B-1----:R-:W-:Y:S01]  /*1f2b0*/  FMUL R6, R24, R0.reuse ;  /* 0x0000000018067220 */ /* 0x082fe20000400000 */
[----:B--2---:R-:W-:-:S04]  /*1f2c0*/  FMUL R3, R25, R0 ;  /* 0x0000000019037220 */ /* 0x004fc80000400000 */
[----:B------:R1:W-:Y:S01]  /*1f2d0*/  STL [R1+0x154], R6 ;  /* 0x0001540601007387 */ /* 0x0003e20000100800 */
[----:B---3--:R-:W-:-:S03]  /*1f2e0*/  FMUL R2, R28, R0 ;  /* 0x000000001c027220 */ /* 0x008fc60000400000 */
        /* <DEDUP_REMOVED lines=119> */
[-C--:B---3--:R-:W-:Y:S01]  /*1fa60*/  FMUL R2, R148, R0.reuse ;  /* 0x0000000094027220 */ /* 0x088fe20000400000 */
[----:B------:R-:W-:Y:S02]  /*1fa70*/  FMUL R0, R149, R0 ;  /* 0x0000000095007220 */ /* 0x000fe40000400000 */
[----:B------:R1:W-:Y:S04]  /*1fa80*/  STL [R1+0x298], R3 ;  /* 0x0002980301007387 */ /* 0x0003e80000100800 */
[----:B------:R1:W-:Y:S04]  /*1fa90*/  STL [R1+0x2a8], R2 ;  /* 0x0002a80201007387 */ /* 0x0003e80000100800 */
[----:B------:R1:W-:Y:S01]  /*1faa0*/  STL [R1+0x2a0], R0 ;  /* 0x0002a00001007387 */ /* 0x0003e20000100800 */
[----:B------:R-:W-:Y:S05]  /*1fab0*/  @!P0 BRA `(.L_x_41) ;  /* 0x0000000000588947 */ /* 0x000fea0003800000 */
[----:B-1----:R-:W-:Y:S01]  /*1fac0*/  VIADD R0, R4, 0x1800000 ;  /* 0x0180000004007836 */ /* 0x002fe20000000000 */
[----:B------:R-:W-:Y:S04]  /*1fad0*/  BSSY B1, `(.L_x_42) ;  /* 0x000000c000017945 */ /* 0x000fe80003800000 */
[----:B------:R-:W-:-:S04]  /*1fae0*/  LOP3.LUT R0, R0, 0x7f800000, RZ, 0xc0, !PT ;  /* 0x7f80000000007812 */ /* 0x000fc800078ec0ff */
[----:B------:R-:W-:-:S13]  /*1faf0*/  ISETP.GT.U32.AND P0, PT, R0, 0x1ffffff, PT ;  /* 0x01ffffff0000780c */ /* 0x000fda0003f04070 */
[----:B------:R-:W-:Y:S05]  /*1fb00*/  @P0 BRA `(.L_x_43) ;  /* 0x0000000000100947 */ /* 0x000fea0003800000 */
[----:B------:R-:W-:Y:S02]  /*1fb10*/  MOV R0, R4 ;  /* 0x0000000400007202 */ /* 0x000fe40000000f00 */
[----:B------:R-:W-:-:S07]  /*1fb20*/  MOV R7, 0x1fb40 ;  /* 0x0001fb4000077802 */ /* 0x000fce0000000f00 */
[----:B------:R-:W-:Y:S05]  /*1fb30*/  CALL.REL.NOINC `($__internal_0_$__cuda_sm20_rcp_rn_f32_slowpath) ;  /* 0x0000007400047944 */ /* 0x000fea0003c00000 */
[----:B------:R-:W-:Y:S05]  /*1fb40*/  BRA `(.L_x_44) ;  /* 0x0000000000107947 */ /* 0x000fea0003800000 */
.L_x_43:
[----:B------:R-:W1:Y:S02]  /*1fb50*/  MUFU.RCP R5, R4 ;  /* 0x0000000400057308 */ /* 0x000e640000001000 */
[----:B-1----:R-:W-:-:S04]  /*1fb60*/  FFMA R0, R4, R5, -1 ;  /* 0xbf80000004007423 */ /* 0x002fc80000000005 */
[----:B------:R-:W-:-:S04]  /*1fb70*/  FADD.FTZ R0, -R0, -RZ ;  /* 0x800000ff00007221 */ /* 0x000fc80000010100 */
[----:B------:R-:W-:-:S07]  /*1fb80*/  FFMA R5, R5, R0, R5 ;  /* 0x0000000005057223 */ /* 0x000fce0000000005 */
.L_x_44:
[----:B------:R-:W-:Y:S05]  /*1fb90*/  BSYNC B1 ;  /* 0x0000000000017941 */ /* 0x000fea0003800000 */
.L_x_42:
[----:B------:R-:W-:Y:S01]  /*1fba0*/  FSETP.GEU.AND P0, PT, |R4|, 1.175494350822287508e-38, PT ;  /* 0x008000000400780b */ /* 0x000fe20003f0e200 */
[----:B------:R-:W-:Y:S01]  /*1fbb0*/  ULDC UR4, c[0x0][0x600] ;  /* 0x0001800000047ab9 */ /* 0x000fe20000000800 */
[----:B------:R-:W-:-:S11]  /*1fbc0*/  MOV R9, R5 ;  /* 0x0000000500097202 */ /* 0x000fd60000000f00 */
[----:B------:R-:W-:-:S06]  /*1fbd0*/  @!P0 FMUL R4, R4, 16777216 ;  /* 0x4b80000004048820 */ /* 0x000fcc0000400000 */
[----:B------:R-:W1:Y:S02]  /*1fbe0*/  MUFU.LG2 R4, R4 ;  /* 0x0000000400047308 */ /* 0x000e640000000c00 */
[----:B-1----:R-:W-:-:S04]  /*1fbf0*/  @!P0 FADD R4, R4, -24 ;  /* 0xc1c0000004048421 */ /* 0x002fc80000000000 */
[----:B------:R-:W-:-:S04]  /*1fc00*/  FMUL R4, R4, 0.69314718246459960938 ;  /* 0x3f31721804047820 */ /* 0x000fc80000400000 */
[----:B------:R-:W-:-:S07]  /*1fc10*/  FFMA R10, R22, UR4, R4 ;  /* 0x00000004160a7c23 */ /* 0x000fce0008000004 */
.L_x_41:
[----:B------:R-:W-:Y:S05]  /*1fc20*/  BSYNC B0 ;  /* 0x0000000000007941 */ /* 0x000fea0003800000 */
.L_x_40:
[----:B-1----:R-:W2:Y:S01]  /*1fc30*/  LDL R0, [R1+0x25c] ;  /* 0x00025c0001007983 */ /* 0x002ea20000100800 */
[----:B------:R-:W-:Y:S01]  /*1fc40*/  ULDC UR4, c[0x0][0x608] ;  /* 0x0001820000047ab9 */ /* 0x000fe20000000800 */
[----:B------:R-:W-:Y:S02]  /*1fc50*/  R2UR UR6, R23 ;  /* 0x00000000170672ca */ /* 0x000fe400000e0000 */
        /* <DEDUP_REMOVED lines=63> */
[----:B--2---:R-:W-:-:S03]  /*20050*/  R2UR UR5, R0 ;  /* 0x00000000000572ca */ /* 0x004fc600000e0000 */
[----:B------:R-:W2:Y:S01]  /*20060*/  LDL.LU R0, [R1+0x1fc] ;  /* 0x0001fc0001007983 */ /* 0x000ea20000300800 */
[----:B------:R-:W-:-:S09]  /*20070*/  FMUL R9, R9, UR4 ;  /* 0x0000000409097c20 */ /* 0x000fd20008400000 */
[----:B------:R-:W-:-:S06]  /*20080*/  UIADD3 UR4, UR5, -0x1, URZ ;  /* 0xffffffff05047890 */ /* 0x000fcc000fffe03f */
[----:B------:R-:W-:Y:S01]  /*20090*/  ISETP.NE.AND P0, PT, RZ, UR4, PT ;  /* 0x00000004ff007c0c */ /* 0x000fe2000bf05270 */
[----:B------:R-:W-:Y:S01]  /*200a0*/  ULEA UR4, UR5, UR6, 0x3 ;  /* 0x0000000605047291 */ /* 0x000fe2000f8e183f */
[-C--:B------:R-:W-:Y:S01]  /*200b0*/  FMUL R231, R78, R9.reuse ;  /* 0x000000094ee77220 */ /* 0x080fe20000400000 */
        /* <DEDUP_REMOVED lines=37> */
[----:B------:R-:W-:-:S03]  /*20310*/  FMUL R3, R99, R9 ;  /* 0x0000000963037220 */ /* 0x000fc60000400000 */
[----:B------:R1:W-:Y:S02]  /*20320*/  STL [R1+0x4], R2 ;  /* 0x0000040201007387 */ /* 0x0003e40000100800 */
[-C--:B-1----:R-:W-:Y:S01]  /*20330*/  FMUL R2, R102, R9.reuse ;  /* 0x0000000966027220 */ /* 0x082fe20000400000 */
[-C--:B--2---:R-:W-:Y:S01]  /*20340*/  FMUL R29, R0, R9.reuse ;  /* 0x00000009001d7220 */ /* 0x084fe20000400000 */
[----:B------:R-:W-:-:S05]  /*20350*/  FMUL R0, R98, R9 ;  /* 0x0000000962007220 */ /* 0x000fca0000400000 */
[----:B------:R1:W-:Y:S04]  /*20360*/  STL [R1+0x14], R0 ;  /* 0x0000140001007387 */ /* 0x0003e80000100800 */
[----:B------:R2:W-:Y:S01]  /*20370*/  STL [R1], R3 ;  /* 0x0000000301007387 */ /* 0x0005e20000100800 */
[----:B-1----:R-:W-:-:S03]  /*20380*/  FMUL R0, R103, R9 ;  /* 0x0000000967007220 */ /* 0x002fc60000400000 */
[----:B------:R1:W-:Y:S01]  /*20390*/  STL [R1+0x18], R2 ;  /* 0x0000180201007387 */ /* 0x0003e20000100800 */
[----:B--2---:R-:W-:-:S03]  /*203a0*/  FMUL R3, R106, R9 ;  /* 0x000000096a037220 */ /* 0x004fc60000400000 */
[----:B------:R2:W-:Y:S01]  /*203b0*/  STL [R1+0x10], R0 ;  /* 0x0000100001007387 */ /* 0x0005e20000100800 */
[----:B-1----:R-:W-:-:S03]  /*203c0*/  FMUL R2, R107, R9 ;  /* 0x000000096b027220 */ /* 0x002fc60000400000 */
[----:B------:R1:W-:Y:S01]  /*203d0*/  STL [R1+0x28], R3 ;  /* 0x0000280301007387 */ /* 0x0003e20000100800 */
[----:B--2---:R-:W-:-:S03]  /*203e0*/  FMUL R0, R110, R9 ;  /* 0x000000096e007220 */ /* 0x004fc60000400000 */
        /* <DEDUP_REMOVED lines=40> */
[----:B------:R-:W-:Y:S01]  /*20670*/  STL [R1+0x6c], R3 ;  /* 0x00006c0301007387 */ /* 0x000fe20000100800 */
[----:B---3--:R-:W-:-:S03]  /*20680*/  FMUL R0, R151, R9 ;  /* 0x0000000997007220 */ /* 0x008fc60000400000 */
[----:B------:R-:W-:Y:S04]  /*20690*/  STL [R1+0x7c], R2 ;  /* 0x00007c0201007387 */ /* 0x000fe80000100800 */
[----:B------:R1:W-:Y:S02]  /*206a0*/  STL [R1+0x74], R0 ;  /* 0x0000740001007387 */ /* 0x0003e40000100800 */
[----:B-1----:R-:W-:-:S04]  /*206b0*/  SEL R0, RZ, 0x1, P0 ;  /* 0x00000001ff007807 */ /* 0x002fc80000000000 */
[----:B------:R-:W-:-:S04]  /*206c0*/  SHF.L.U32 R0, R0, 0x1f, RZ ;  /* 0x0000001f00007819 */ /* 0x000fc800000006ff */
[----:B------:R-:W1:Y:S01]  /*206d0*/  SYNCS.PHASECHK.TRANS64.TRYWAIT P0, [UR4+0xc0098], R0 ;  /* 0x0c009800ff0075a7 */ /* 0x000e620008000144 */
[----:B------:R-:W2:Y:S01]  /*206e0*/  S2R R2, SR_TID.X ;  /* 0x0000000000027919 */ /* 0x000ea20000002100 */
        /* <DEDUP_REMOVED lines=61> */
[----:B-12---:R-:W-:Y:S06]  /*20ac0*/  @!P0 BRA `(.L_x_45) ;  /* 0x0000006000908947 */ /* 0x006fec0003800000 */
.L_x_122:
[----:B-1----:R-:W2:Y:S01]  /*20ad0*/  LDL.LU R3, [R1+0x260] ;  /* 0x0002600001037983 */ /* 0x002ea20000300800 */
[C---:B------:R-:W-:Y:S01]  /*20ae0*/  LOP3.LUT P0, RZ, R2.reuse, 0x3, RZ, 0xc0, !PT ;  /* 0x0000000302ff7812 */ /* 0x040fe2000780c0ff */
[----:B------:R-:W-:Y:S01]  /*20af0*/  ULDC.64 UR8, c[0x0][0x208] ;  /* 0x0000820000087ab9 */ /* 0x000fe20000000a00 */
[----:B------:R-:W-:Y:S01]  /*20b00*/  LOP3.LUT R59, R2, 0x7f, RZ, 0xc0, !PT ;  /* 0x0000007f023b7812 */ /* 0x000fe200078ec0ff */
[----:B------:R-:W-:Y:S03]  /*20b10*/  BSSY B0, `(.L_x_46) ;  /* 0x000001a000007945 */ /* 0x000fe60003800000 */
[----:B------:R-:W-:Y:S02]  /*20b20*/  SHF.R.U32.HI R58, RZ, 0x5, R59 ;  /* 0x00000005ff3a7819 */ /* 0x000fe4000001163b */
[----:B--2---:R-:W-:-:S13]  /*20b30*/  R2UR UR4, R3 ;  /* 0x00000000030472ca */ /* 0x004fda00000e0000 */
[----:B------:R-:W-:Y:S01]  /*20b40*/  USHF.L.U32 UR42, UR4, 0x6, URZ ;  /* 0x00000006042a7899 */ /* 0x000fe2000800063f */
[----:B------:R-:W-:Y:S11]  /*20b50*/  @P0 BRA `(.L_x_47) ;  /* 0x0000000000540947 */ /* 0x000ff60003800000 */
[----:B------:R-:W1:Y:S01]  /*20b60*/  S2UR UR4, SR_CTAID.Y ;  /* 0x00000000000479c3 */ /* 0x000e620000002600 */
[----:B------:R-:W-:Y:S01]  /*20b70*/  SHF.R.U32.HI R2, RZ, 0x2, R2 ;  /* 0x00000002ff027819 */ /* 0x000fe20000011602 */
[----:B------:R-:W-:Y:S01]  /*20b80*/  IMAD.SHL.U32 R0, R58, 0x10, RZ ;  /* 0x000000103a007824 */ /* 0x000fe200078e00ff */
[----:B------:R-:W-:Y:S01]  /*20b90*/  ULDC.64 UR6, c[0x0][0x688] ;  /* 0x0001a20000067ab9 */ /* 0x000fe20000000a00 */
[----:B------:R-:W-:Y:S01]  /*20ba0*/  ULDC UR10, c[0x0][0x288] ;  /* 0x0000a200000a7ab9 */ /* 0x000fe20000000800 */
[----:B------:R-:W-:-:S03]  /*20bb0*/  LOP3.LUT R2, R2, 0x7, RZ, 0xc0, !PT ;  /* 0x0000000702027812 */ /* 0x000fc600078ec0ff */
[----:B------:R-:W2:Y:S01]  /*20bc0*/  S2UR UR5, SR_CTAID.Z ;  /* 0x00000000000579c3 */ /* 0x000ea20000002700 */
[----:B------:R-:W-:-:S04]  /*20bd0*/  LOP3.LUT R0, R0, 0xfffffff0, R2, 0xe2, !PT ;  /* 0xfffffff000007812 */ /* 0x000fc800078ee202 */
[----:B------:R-:W-:-:S04]  /*20be0*/  IADD3 R2, R0, UR42, RZ ;  /* 0x0000002a00027c10 */ /* 0x000fc8000fffe0ff */
[C---:B------:R-:W-:Y:S02]  /*20bf0*/  ISETP.GE.U32.AND P0, PT, R2.reuse, UR10, PT ;  /* 0x0000000a02007c0c */ /* 0x040fe4000bf06070 */
[----:B------:R-:W-:-:S04]  /*20c00*/  IADD3 R2, R2, 0x8, RZ ;  /* 0x0000000802027810 */ /* 0x000fc80007ffe0ff */
[----:B------:R-:W-:Y:S01]  /*20c10*/  ISETP.GE.U32.AND P1, PT, R2, UR10, PT ;  /* 0x0000000a02007c0c */ /* 0x000fe2000bf26070 */
[----:B-1----:R-:W-:-:S04]  /*20c20*/  UIMAD UR4, UR4, UR6, UR42 ;  /* 0x00000006040472a4 */ /* 0x002fc8000f8e022a */
[----:B--2---:R-:W-:-:S06]  /*20c30*/  UIMAD UR4, UR5, UR7, UR4 ;  /* 0x00000007050472a4 */ /* 0x004fcc000f8e0204 */
[----:B------:R-:W-:Y:S01]  /*20c40*/  IADD3 R0, P2, R0, UR4, RZ ;  /* 0x0000000400007c10 */ /* 0x000fe2000ff5e0ff */
[----:B------:R-:W-:-:S04]  /*20c50*/  ULDC.64 UR4, c[0x0][0x680] ;  /* 0x0001a00000047ab9 */ /* 0x000fc80000000a00 */
[----:B------:R-:W-:Y:S01]  /*20c60*/  IMAD.X R3, RZ, RZ, RZ, P2 ;  /* 0x000000ffff037224 */ /* 0x000fe200010e06ff */
[----:B------:R-:W-:-:S04]  /*20c70*/  LEA R2, P2, R0, UR4, 0x2 ;  /* 0x0000000400027c11 */ /* 0x000fc8000f8410ff */
[----:B------:R-:W-:-:S05]  /*20c80*/  LEA.HI.X R3, R0, UR5, R3, 0x2, P2 ;  /* 0x0000000500037c11 */ /* 0x000fca00090f1403 */
[----:B------:R1:W-:Y:S04]  /*20c90*/  @!P0 STG.E desc[UR8][R2.64], R8 ;  /* 0x0000000802008986 */ /* 0x0003e8000c101908 */
[----:B------:R1:W-:Y:S02]  /*20ca0*/  @!P1 STG.E desc[UR8][R2.64+0x20], R10 ;  /* 0x0000200a02009986 */ /* 0x0003e4000c101908 */
.L_x_47:
[----:B------:R-:W-:Y:S05]  /*20cb0*/  BSYNC B0 ;  /* 0x0000000000007941 */ /* 0x000fea0003800000 */
.L_x_46:
[----:B------:R-:W-:Y:S02]  /*20cc0*/  ULDC.64 UR4, c[0x0][0x730] ;  /* 0x0001cc0000047ab9 */ /* 0x000fe40000000a00 */
[----:B------:R-:W-:-:S04]  /*20cd0*/  ISETP.NE.U32.AND P0, PT, RZ, UR4, PT ;  /* 0x00000004ff007c0c */ /* 0x000fc8000bf05070 */
[----:B------:R-:W-:-:S13]  /*20ce0*/  ISETP.NE.AND.EX P0, PT, RZ, UR5, PT, P0 ;  /* 0x00000005ff007c0c */ /* 0x000fda000bf05300 */
[----:B------:R-:W-:Y:S05]  /*20cf0*/  @P0 BRA `(.L_x_48) ;  /* 0x0000000000200947 */ /* 0x000fea0003800000 */
[----:B------:R-:W-:Y:S02]  /*20d00*/  ULDC.64 UR4, c[0x0][0x728] ;  /* 0x0001ca0000047ab9 */ /* 0x000fe40000000a00 */
[----:B------:R-:W-:-:S04]  /*20d10*/  ISETP.NE.U32.AND P0, PT, RZ, UR4, PT ;  /* 0x00000004ff007c0c */ /* 0x000fc8000bf05070 */
[----:B------:R-:W-:-:S13]  /*20d20*/  ISETP.NE.AND.EX P0, PT, RZ, UR5, PT, P0 ;  /* 0x00000005ff007c0c */ /* 0x000fda000bf05300 */
[----:B------:R-:W-:Y:S05]  /*20d30*/  @!P0 BRA `(.L_x_49) ;  /* 0x00000000000c8947 */ /* 0x000fea0003800000 */
[----:B-1----:R-:W1:Y:S02]  /*20d40*/  LDC.64 R2, c[0x0][0x728] ;  /* 0x0001ca00ff027b82 */ /* 0x002e640000000a00 */
[----:B-1----:R3:W5:Y:S01]  /*20d50*/  LDG.E R52, desc[UR8][R2.64] ;  /* 0x0000000802347981 */ /* 0x002762000c1e1900 */
[----:B------:R-:W-:Y:S05]  /*20d60*/  BRA `(.L_x_48) ;  /* 0x0000000000047947 */ /* 0x000fea0003800000 */
.L_x_49:
[----:B------:R-:W2:Y:S02]  /*20d70*/  LDC R52, c[0x0][0x720] ;  /* 0x0001c800ff347b82 */ /* 0x000ea40000000800 */
.L_x_48:
[----:B------:R-:W-:-:S04]  /*20d80*/  MOV R0, RZ ;  /* 0x000000ff00007202 */ /* 0x000fc80000000f00 */
[----:B------:R-:W-:-:S13]  /*20d90*/  LOP3.LUT P0, RZ, R0, 0x1bf, RZ, 0xc0, !PT ;  /* 0x000001bf00ff7812 */ /* 0x000fda000780c0ff */
[----:B------:R-:W-:Y:S05]  /*20da0*/  @!P0 BRA `(.L_x_50) ;  /* 0x0000000000408947 */ /* 0x000fea0003800000 */
[----:B-1-3--:R-:W-:Y:S01]  /*20db0*/  MOV R2, 0x0 ;  /* 0x0000000000027802 */ /* 0x00afe20000000f00 */
[----:B------:R-:W-:Y:S01]  /*20dc0*/  ULDC.64 UR4, c[0x4][0x70] ;  /* 0x01001c0000047ab9 */ /* 0x000fe20000000a00 */
[----:B------:R-:W-:Y:S01]  /*20dd0*/  ULDC.64 UR6, c[0x4][0x78] ;  /* 0x01001e0000067ab9 */ /* 0x000fe20000000a00 */
[----:B------:R-:W-:Y:S01]  /*20de0*/  ULDC.64 UR8, c[0x4][0x8] ;  /* 0x0100020000087ab9 */ /* 0x000fe20000000a00 */
[----:B------:R-:W-:Y:S01]  /*20df0*/  MOV R4, UR4 ;  /* 0x0000000400047c02 */ /* 0x000fe20008000f00 */
[----:B------:R-:W-:Y:S01]  /*20e00*/  IMAD.U32 R6, RZ, RZ, UR6 ;  /* 0x00000006ff067e24 */ /* 0x000fe2000f8e00ff */
[----:B------:R-:W1:Y:S01]  /*20e10*/  LDC.64 R2, c[0x4][R2] ;  /* 0x0100000002027b82 */ /* 0x000e620000000a00 */
[----:B------:R-:W-:Y:S01]  /*20e20*/  MOV R5, UR5 ;  /* 0x0000000500057c02 */ /* 0x000fe20008000f00 */
[----:B------:R-:W-:Y:S01]  /*20e30*/  IMAD.U32 R11, RZ, RZ, UR9 ;  /* 0x00000009ff0b7e24 */ /* 0x000fe2000f8e00ff */
[----:B------:R-:W-:Y:S01]  /*20e40*/  MOV R7, UR7 ;  /* 0x0000000700077c02 */ /* 0x000fe20008000f00 */
[----:B------:R-:W-:Y:S01]  /*20e50*/  IMAD.MOV.U32 R13, RZ, RZ, RZ ;  /* 0x000000ffff0d7224 */ /* 0x000fe200078e00ff */
[----:B------:R-:W-:-:S02]  /*20e60*/  MOV R10, UR8 ;  /* 0x00000008000a7c02 */ /* 0x000fc40008000f00 */
[----:B------:R-:W-:Y:S02]  /*20e70*/  MOV R8, 0x70 ;  /* 0x0000007000087802 */ /* 0x000fe40000000f00 */
[----:B------:R-:W-:-:S07]  /*20e80*/  MOV R12, 0x1 ;  /* 0x00000001000c7802 */ /* 0x000fce0000000f00 */
[----:B------:R-:W-:-:S07]  /*20e90*/  LEPC R20, `(.L_x_50) ;  /* 0x000000001014794e */ /* 0x000fce0000000000 */
[----:B-12--5:R-:W-:Y:S05]  /*20ea0*/  CALL.ABS.NOINC R2 ;  /* 0x0000000002007343 */ /* 0x026fea0003c00000 */
.L_x_50:
[----:B-1-3--:R-:W3:Y:S01]  /*20eb0*/  LDL R2, [R1+0x25c] ;  /* 0x00025c0001027983 */ /* 0x00aee20000100800 */
[----:B------:R-:W-:Y:S02]  /*20ec0*/  R2UR UR5, R23 ;  /* 0x00000000170572ca */ /* 0x000fe400000e0000 */
[----:B---3--:R-:W-:-:S11]  /*20ed0*/  R2UR UR4, R2 ;  /* 0x00000000020472ca */ /* 0x008fd600000e0000 */
[----:B------:R-:W-:Y:S02]  /*20ee0*/  MOV R2, UR5 ;  /* 0x0000000500027c02 */ /* 0x000fe40008000f00 */
[----:B------:R-:W-:-:S06]  /*20ef0*/  UIADD3 UR4, UR4, -0x1, URZ ;  /* 0xffffffff04047890 */ /* 0x000fcc000fffe03f */
[----:B------:R-:W-:-:S05]  /*20f00*/  MOV R0, UR4 ;  /* 0x0000000400007c02 */ /* 0x000fca0008000f00 */
[----:B------:R-:W-:-:S05]  /*20f10*/  IMAD R2, R0, 0x2200, R2 ;  /* 0x0000220000027824 */ /* 0x000fca00078e0202 */
[----:B------:R-:W-:-:S13]  /*20f20*/  LOP3.LUT P0, RZ, R2, 0x1b0, RZ, 0xc0, !PT ;  /* 0x000001b002ff7812 */ /* 0x000fda000780c0ff */
[----:B------:R-:W-:Y:S05]  /*20f30*/  @!P0 BRA `(.L_x_51) ;  /* 0x0000000000408947 */ /* 0x000fea0003800000 */
[----:B------:R-:W-:Y:S01]  /*20f40*/  MOV R14, 0x0 ;  /* 0x00000000000e7802 */ /* 0x000fe20000000f00 */
[----:B------:R-:W-:Y:S01]  /*20f50*/  ULDC.64 UR6, c[0x4][0x70] ;  /* 0x01001c0000067ab9 */ /* 0x000fe20000000a00 */
[----:B------:R-:W-:Y:S01]  /*20f60*/  ULDC.64 UR8, c[0x4][0x78] ;  /* 0x01001e0000087ab9 */ /* 0x000fe20000000a00 */
[----:B------:R-:W-:Y:S01]  /*20f70*/  ULDC.64 UR4, c[0x4][0x10] ;  /* 0x0100040000047ab9 */ /* 0x000fe20000000a00 */
[----:B------:R-:W-:Y:S01]  /*20f80*/  IMAD.U32 R4, RZ, RZ, UR6 ;  /* 0x00000006ff047e24 */ /* 0x000fe2000f8e00ff */
[----:B------:R-:W-:Y:S01]  /*20f90*/  MOV R5, UR7 ;  /* 0x0000000700057c02 */ /* 0x000fe20008000f00 */
[----:B------:R-:W1:Y:S01]  /*20fa0*/  LDC.64 R14, c[0x4][R14] ;  /* 0x010000000e0e7b82 */ /* 0x000e620000000a00 */
[----:B------:R-:W-:Y:S01]  /*20fb0*/  MOV R6, UR8 ;  /* 0x0000000800067c02 */ /* 0x000fe20008000f00 */
[----:B------:R-:W-:Y:S01]  /*20fc0*/  IMAD.U32 R7, RZ, RZ, UR9 ;  /* 0x00000009ff077e24 */ /* 0x000fe2000f8e00ff */
[----:B------:R-:W-:Y:S01]  /*20fd0*/  MOV R10, UR4 ;  /* 0x00000004000a7c02 */ /* 0x000fe20008000f00 */
[----:B------:R-:W-:Y:S01]  /*20fe0*/  IMAD.MOV.U32 R8, RZ, RZ, 0x70 ;  /* 0x00000070ff087424 */ /* 0x000fe200078e00ff */
[----:B------:R-:W-:-:S02]  /*20ff0*/  MOV R11, UR5 ;  /* 0x00000005000b7c02 */ /* 0x000fc40008000f00 */
[----:B------:R-:W-:Y:S02]  /*21000*/  MOV R12, 0x1 ;  /* 0x00000001000c7802 */ /* 0x000fe40000000f00 */
[----:B------:R-:W-:-:S07]  /*21010*/  MOV R13, RZ ;  /* 0x000000ff000d7202 */ /* 0x000fce0000000f00 */
[----:B------:R-:W-:-:S07]  /*21020*/  LEPC R20, `(.L_x_51) ;  /* 0x000000001014794e */ /* 0x000fce0000000000 */
[----:B-12--5:R-:W-:Y:S05]  /*21030*/  CALL.ABS.NOINC R14 ;  /* 0x000000000e007343 */ /* 0x026fea0003c00000 */
.L_x_51:
[----:B------:R-:W1:Y:S01]  /*21040*/  S2R R8, SR_TID.X ;  /* 0x0000000000087919 */ /* 0x000e620000002100 */
[----:B------:R-:W-:Y:S01]  /*21050*/  ULDC.64 UR4, c[0x0][0x730] ;  /* 0x0001cc0000047ab9 */ /* 0x000fe20000000a00 */
[----:B------:R-:W-:Y:S01]  /*21060*/  VIADD R59, R59, 0x1f ;  /* 0x0000001f3b3b7836 */ /* 0x000fe20000000000 */
[----:B------:R-:W-:-:S04]  /*21070*/  ISETP.NE.U32.AND P0, PT, RZ, UR4, PT ;  /* 0x00000004ff007c0c */ /* 0x000fc8000bf05070 */
[----:B------:R-:W-:Y:S02]  /*21080*/  ISETP.NE.AND.EX P0, PT, RZ, UR5, PT, P0 ;  /* 0x00000005ff007c0c */ /* 0x000fe4000bf05300 */
[----:B------:R-:W-:-:S11]  /*21090*/  ISETP.GT.U32.AND P1, PT, R59, 0x3e, PT ;  /* 0x0000003e3b00780c */ /* 0x000fd60003f24070 */
[----:B--2--5:R-:W2:Y:S01]  /*210a0*/  @P0 LDC R52, c[0x0][0x720] ;  /* 0x0001c800ff340b82 */ /* 0x024ea20000000800 */
[----:B-1----:R-:W-:Y:S02]  /*210b0*/  SHF.L.U32 R7, R8, 0x5, RZ ;  /* 0x0000000508077819 */ /* 0x002fe400000006ff */
[----:B------:R-:W-:Y:S02]  /*210c0*/  SHF.R.U32.HI R0, RZ, 0x1, R8 ;  /* 0x00000001ff007819 */ /* 0x000fe40000011608 */
[----:B------:R-:W-:-:S04]  /*210d0*/  LOP3.LUT R3, R7, 0xc0, RZ, 0xc0, !PT ;  /* 0x000000c007037812 */ /* 0x000fc800078ec0ff */
[----:B------:R-:W-:Y:S02]  /*210e0*/  LOP3.LUT R3, R3, 0x8, R0, 0xf8, !PT ;  /* 0x0000000803037812 */ /* 0x000fe400078ef800 */
[----:B------:R-:W-:Y:S01]  /*210f0*/  SHF.L.U32 R0, R8, 0x2, RZ ;  /* 0x0000000208007819 */ /* 0x000fe200000006ff */
[-C--:B--2---:R-:W-:Y:S01]  /*21100*/  FMUL R4, R164, R52.reuse ;  /* 0x00000034a4047220 */ /* 0x084fe20000400000 */
[-C--:B------:R-:W-:Y:S02]  /*21110*/  FMUL R160, R160, R52.reuse ;  /* 0x00000034a0a07220 */ /* 0x080fe40000400000 */
[----:B------:R-:W-:Y:S01]  /*21120*/  LOP3.LUT R3, R3, 0x18, R0, 0x78, !PT ;  /* 0x0000001803037812 */ /* 0x000fe200078e7800 */
[-C--:B------:R-:W-:Y:S01]  /*21130*/  FMUL R5, R72, R52.reuse ;  /* 0x0000003448057220 */ /* 0x080fe20000400000 */
[----:B------:R-:W-:Y:S01]  /*21140*/  LOP3.LUT R0, R7, 0x20, RZ, 0xc0, !PT ;  /* 0x0000002007007812 */ /* 0x000fe200078ec0ff */
[-C--:B------:R-:W-:Y:S01]  /*21150*/  FMUL R77, R77, R52.reuse ;  /* 0x000000344d4d7220 */ /* 0x080fe20000400000 */
[----:B------:R-:W-:Y:S01]  /*21160*/  LOP3.LUT R7, R7, 0x100, RZ, 0xc0, !PT ;  /* 0x0000010007077812 */ /* 0x000fe200078ec0ff */
[-C--:B------:R-:W-:Y:S01]  /*21170*/  FMUL R6, R156, R52.reuse ;  /* 0x000000349c067220 */ /* 0x080fe20000400000 */
[----:B------:R-:W-:Y:S01]  /*21180*/  FMUL R152, R152, R52 ;  /* 0x0000003498987220 */ /* 0x000fe20000400000 */
[----:B------:R-:W-:-:S02]  /*21190*/  IMAD R0, R58, 0x200, R0 ;  /* 0x000002003a007824 */ /* 0x000fc400078e0200 */
[----:B------:R-:W-:Y:S01]  /*211a0*/  FMUL R73, R73, R52 ;  /* 0x0000003449497220 */ /* 0x000fe20000400000 */
[----:B------:R-:W-:Y:S02]  /*211b0*/  F2FP.F16.F32.PACK_AB R4, R160, R4 ;  /* 0x00000004a004723e */ /* 0x000fe400000000ff */
[----:B------:R-:W-:Y:S02]  /*211c0*/  F2FP.F16.F32.PACK_AB R5, R77, R5 ;  /* 0x000000054d05723e */ /* 0x000fe400000000ff */
[----:B------:R-:W-:Y:S01]  /*211d0*/  IADD3 R3, R3, R0, R7 ;  /* 0x0000000003037210 */ /* 0x000fe20007ffe007 */
[----:B------:R-:W-:Y:S01]  /*211e0*/  FMUL R7, R64, R52 ;  /* 0x0000003440077220 */ /* 0x000fe20000400000 */
[----:B------:R-:W-:-:S04]  /*211f0*/  F2FP.F16.F32.PACK_AB R6, R152, R6 ;  /* 0x000000069806723e */ /* 0x000fc800000000ff */
[----:B------:R-:W-:Y:S01]  /*21200*/  F2FP.F16.F32.PACK_AB R7, R73, R7 ;  /* 0x000000074907723e */ /* 0x000fe200000000ff */
[----:B------:R-:W-:Y:S06]  /*21210*/  @P1 BRA `(.L_x_52) ;  /* 0x0000000000041947 */ /* 0x000fec0003800000 */
[----:B------:R-:W-:-:S04]  /*21220*/  DEPBAR.LE SB0, 0x1 ;  /* 0x000080400000791a */ /* 0x000fc80000000000 */
.L_x_52:
[----:B------:R-:W2:Y:S04]  /*21230*/  LDL.LU R10, [R1+0x84] ;  /* 0x00008400010a7983 */ /* 0x000ea80000300800 */
[----:B------:R-:W3:Y:S04]  /*21240*/  LDL.LU R9, [R1+0x80] ;  /* 0x0000800001097983 */ /* 0x000ee80000300800 */
[----:B------:R-:W4:Y:S04]  /*21250*/  LDL.LU R13, [R1+0x94] ;  /* 0x00009400010d7983 */ /* 0x000f280000300800 */
[----:B------:R-:W4:Y:S04]  /*21260*/  LDL.LU R73, [R1+0x90] ;  /* 0x0000900001497983 */ /* 0x000f280000300800 */
[----:B------:R-:W4:Y:S04]  /*21270*/  LDL.LU R72, [R1+0xa4] ;  /* 0x0000a40001487983 */ /* 0x000f280000300800 */
[----:B------:R-:W4:Y:S04]  /*21280*/  LDL.LU R21, [R1+0xa0] ;  /* 0x0000a00001157983 */ /* 0x000f280000300800 */
[----:B------:R-:W4:Y:S04]  /*21290*/  LDL.LU R15, [R1+0xb4] ;  /* 0x0000b400010f7983 */ /* 0x000f280000300800 */
[----:B------:R-:W4:Y:S04]  /*212a0*/  LDL.LU R12, [R1+0xb0] ;  /* 0x0000b000010c7983 */ /* 0x000f280000300800 */
[----:B------:R-:W4:Y:S04]  /*212b0*/  LDL.LU R20, [R1+0xc4] ;  /* 0x0000c40001147983 */ /* 0x000f280000300800 */
[----:B------:R-:W4:Y:S01]  /*212c0*/  LDL.LU R11, [R1+0xc0] ;  /* 0x0000c000010b7983 */ /* 0x000f220000300800 */
[----:B------:R-:W-:Y:S05]  /*212d0*/  WARPSYNC.ALL ;  /* 0x0000000000007948 */ /* 0x000fea0003800000 */
[----:B------:R-:W-:Y:S01]  /*212e0*/  LEA R3, R3, R2, 0x1 ;  /* 0x0000000203037211 */ /* 0x000fe200078e08ff */
[----:B------:R-:W-:Y:S01]  /*212f0*/  BAR.SYNC.DEFER_BLOCKING 0x1, 0x80 ;  /* 0x0042000000007b1d */ /* 0x000fe20000010000 */
[----:B------:R-:W-:Y:S01]  /*21300*/  LOP3.LUT P0, RZ, R8, 0x4, RZ, 0xc0, !PT ;  /* 0x0000000408ff7812 */ /* 0x000fe2000780c0ff */
[-C--:B------:R-:W-:Y:S01]  /*21310*/  FMUL R161, R161, R52.reuse ;  /* 0x00000034a1a17220 */ /* 0x080fe20000400000 */
[-C--:B------:R-:W-:Y:S01]  /*21320*/  FMUL R76, R76, R52.reuse ;  /* 0x000000344c4c7220 */ /* 0x080fe20000400000 */
[-C--:B------:R-:W-:Y:S01]  /*21330*/  FMUL R153, R153, R52.reuse ;  /* 0x0000003499997220 */ /* 0x080fe20000400000 */
[-C--:B------:R-:W-:Y:S01]  /*21340*/  FMUL R68, R68, R52.reuse ;  /* 0x0000003444447220 */ /* 0x080fe20000400000 */
[-C--:B------:R-:W-:Y:S01]  /*21350*/  FMUL R70, R184, R52.reuse ;  /* 0x00000034b8467220 */ /* 0x080fe20000400000 */
[-C--:B------:R-:W-:Y:S01]  /*21360*/  FMUL R184, R185, R52.reuse ;  /* 0x00000034b9b87220 */ /* 0x080fe20000400000 */
[----:B------:R-:W4:Y:S01]  /*21370*/  LDL.LU R14, [R1+0xd4] ;  /* 0x0000d400010e7983 */ /* 0x000f220000300800 */
[-C--:B------:R-:W-:Y:S01]  /*21380*/  FMUL R66, R180, R52.reuse ;  /* 0x00000034b4427220 */ /* 0x080fe20000400000 */
[-C--:B------:R-:W-:Y:S01]  /*21390*/  FMUL R62, R173, R52.reuse ;  /* 0x00000034ad3e7220 */ /* 0x080fe20000400000 */
[-C--:B------:R-:W-:Y:S01]  /*213a0*/  FMUL R58, R169, R52.reuse ;  /* 0x00000034a93a7220 */ /* 0x080fe20000400000 */
[----:B------:R-:W-:Y:S01]  /*213b0*/  STL [R1+0x2ac], R23 ;  /* 0x0002ac1701007387 */ /* 0x000fe20000100800 */
        /* <DEDUP_REMOVED lines=11> */
[----:B------:R1:W-:Y:S01]  /*21470*/  STSM.16.M88.4 [R3], R4 ;  /* 0x0000000403007844 */ /* 0x0003e20000000200 */
        /* <DEDUP_REMOVED lines=15> */
[-C--:B-1----:R-:W-:Y:S01]  /*21570*/  FMUL R7, R53, R52.reuse ;  /* 0x0000003435077220 */ /* 0x082fe20000400000 */
[----:B------:R-:W-:Y:S01]  /*21580*/  MOV R53, 0x10 ;  /* 0x0000001000357802 */ /* 0x000fe20000000f00 */
[-C--:B------:R-:W-:Y:S01]  /*21590*/  FMUL R4, R165, R52.reuse ;  /* 0x00000034a5047220 */ /* 0x080fe20000400000 */
[-C--:B------:R-:W-:Y:S01]  /*215a0*/  FMUL R5, R56, R52.reuse ;  /* 0x0000003438057220 */ /* 0x080fe20000400000 */
[-C--:B------:R-:W-:Y:S01]  /*215b0*/  FMUL R6, R157, R52.reuse ;  /* 0x000000349d067220 */ /* 0x080fe20000400000 */
[----:B------:R-:W-:Y:S01]  /*215c0*/  SEL R53, R53, 0xfffffff0, !P0 ;  /* 0xfffffff035357807 */ /* 0x000fe20004000000 */
[----:B------:R-:W-:Y:S01]  /*215d0*/  FMUL R56, R168, R52 ;  /* 0x00000034a8387220 */ /* 0x000fe20000400000 */
[----:B------:R-:W-:Y:S01]  /*215e0*/  F2FP.F16.F32.PACK_AB R4, R161, R4 ;  /* 0x00000004a104723e */ /* 0x000fe200000000ff */
[----:B------:R-:W-:Y:S01]  /*215f0*/  FMUL R213, R213, R52 ;  /* 0x00000034d5d57220 */ /* 0x000fe20000400000 */
[----:B------:R-:W-:Y:S01]  /*21600*/  F2FP.F16.F32.PACK_AB R5, R76, R5 ;  /* 0x000000054c05723e */ /* 0x000fe200000000ff */
[----:B------:R-:W-:Y:S01]  /*21610*/  IMAD R0, R53, 0x2, R3 ;  /* 0x0000000235007824 */ /* 0x000fe200078e0203 */
[----:B------:R-:W-:Y:S01]  /*21620*/  F2FP.F16.F32.PACK_AB R6, R153, R6 ;  /* 0x000000069906723e */ /* 0x000fe200000000ff */
[-C--:B------:R-:W-:Y:S01]  /*21630*/  FMUL R212, R212, R52.reuse ;  /* 0x00000034d4d47220 */ /* 0x080fe20000400000 */
[----:B------:R-:W-:Y:S01]  /*21640*/  F2FP.F16.F32.PACK_AB R7, R68, R7 ;  /* 0x000000074407723e */ /* 0x000fe200000000ff */
        /* <DEDUP_REMOVED lines=35> */
[-C--:B--2---:R-:W-:Y:S01]  /*21880*/  FMUL R185, R10, R52.reuse ;  /* 0x000000340ab97220 */ /* 0x084fe20000400000 */
[-C--:B------:R-:W-:Y:S01]  /*21890*/  FMUL R102, R55, R52.reuse ;  /* 0x0000003437667220 */ /* 0x080fe20000400000 */
[----:B------:R-:W2:Y:S01]  /*218a0*/  LDL.LU R10, [R1+0xd0] ;  /* 0x0000d000010a7983 */ /* 0x000ea20000300800 */
[-C--:B------:R-:W-:Y:S01]  /*218b0*/  FMUL R182, R182, R52.reuse ;  /* 0x00000034b6b67220 */ /* 0x080fe20000400000 */
[-C--:B---3--:R-:W-:Y:S01]  /*218c0*/  FMUL R180, R9, R52.reuse ;  /* 0x0000003409b47220 */ /* 0x088fe20000400000 */
[-C--:B------:R-:W-:Y:S01]  /*218d0*/  FMUL R183, R183, R52.reuse ;  /* 0x00000034b7b77220 */ /* 0x080fe20000400000 */
[----:B------:R-:W3:Y:S01]  /*218e0*/  LDL.LU R9, [R1+0xe4] ;  /* 0x0000e40001097983 */ /* 0x000ee20000300800 */
[----:B----4-:R-:W-:-:S03]  /*218f0*/  FMUL R181, R13, R52 ;  /* 0x000000340db57220 */ /* 0x010fc60000400000 */
[----:B------:R-:W4:Y:S01]  /*21900*/  LDL.LU R13, [R1+0xe0] ;  /* 0x0000e000010d7983 */ /* 0x000f220000300800 */
[-C--:B------:R-:W-:Y:S01]  /*21910*/  FMUL R103, R54, R52.reuse ;  /* 0x0000003436677220 */ /* 0x080fe20000400000 */
[-C--:B------:R-:W-:Y:S01]  /*21920*/  FMUL R83, R74, R52.reuse ;  /* 0x000000344a537220 */ /* 0x080fe20000400000 */
[-C--:B------:R-:W-:Y:S01]  /*21930*/  FMUL R79, R231, R52.reuse ;  /* 0x00000034e74f7220 */ /* 0x080fe20000400000 */
[----:B-1----:R-:W4:Y:S01]  /*21940*/  LDL.LU R6, [R1+0xf4] ;  /* 0x0000f40001067983 */ /* 0x002f220000300800 */
[-C--:B------:R-:W-:Y:S01]  /*21950*/  FMUL R176, R73, R52.reuse ;  /* 0x0000003449b07220 */ /* 0x080fe20000400000 */
[-C--:B------:R-:W-:Y:S01]  /*21960*/  FMUL R178, R178, R52.reuse ;  /* 0x00000034b2b27220 */ /* 0x080fe20000400000 */
[-C--:B------:R-:W-:Y:S01]  /*21970*/  FMUL R179, R179, R52.reuse ;  /* 0x00000034b3b37220 */ /* 0x080fe20000400000 */
[----:B------:R-:W4:Y:S04]  /*21980*/  LDL.LU R5, [R1+0xf0] ;  /* 0x0000f00001057983 */ /* 0x000f280000300800 */
[----:B------:R-:W4:Y:S01]  /*21990*/  LDL.LU R4, [R1+0x104] ;  /* 0x0001040001047983 */ /* 0x000f220000300800 */
[----:B------:R-:W-:-:S03]  /*219a0*/  FMUL R173, R15, R52 ;  /* 0x000000340fad7220 */ /* 0x000fc60000400000 */
[----:B------:R-:W4:Y:S01]  /*219b0*/  LDL.LU R15, [R1+0x100] ;  /* 0x00010000010f7983 */ /* 0x000f220000300800 */
[----:B------:R-:W-:-:S03]  /*219c0*/  FMUL R168, R12, R52 ;  /* 0x000000340ca87220 */ /* 0x000fc60000400000 */
[----:B------:R-:W4:Y:S04]  /*219d0*/  LDL.LU R12, [R1+0x114] ;  /* 0x00011400010c7983 */ /* 0x000f280000300800 */
[----:B------:R-:W4:Y:S01]  /*219e0*/  LDL.LU R8, [R1+0x110] ;  /* 0x0001100001087983 */ /* 0x000f220000300800 */
[----:B------:R-:W-:-:S03]  /*219f0*/  FMUL R164, R11, R52 ;  /* 0x000000340ba47220 */ /* 0x000fc60000400000 */
[----:B------:R-:W4:Y:S04]  /*21a00*/  LDL.LU R11, [R1+0x124] ;  /* 0x00012400010b7983 */ /* 0x000f280000300800 */
[----:B------:R-:W4:Y:S01]  /*21a10*/  LDL.LU R7, [R1+0x120] ;  /* 0x0001200001077983 */ /* 0x000f220000300800 */
        /* <DEDUP_REMOVED lines=43> */
[----:B------:R-:W-:Y:S01]  /*21cd0*/  @!PT LDS RZ, [RZ] ;  /* 0x00000000fffff984 */ /* 0x000fe20000000800 */
[----:B------:R-:W-:Y:S01]  /*21ce0*/  @!PT LDS RZ, [RZ] ;  /* 0x00000000fffff984 */ /* 0x000fe20000000800 */
[----:B------:R-:W-:Y:S01]  /*21cf0*/  @!PT LDS RZ, [RZ] ;  /* 0x00000000fffff984 */ /* 0x000fe20000000800 */
[----:B------:R-:W-:Y:S01]  /*21d00*/  @!PT LDS RZ, [RZ] ;  /* 0x00000000fffff984 */ /* 0x000fe20000000800 */
[----:B------:R1:W-:Y:S06]  /*21d10*/  MEMBAR.ALL.CTA ;  /* 0x0000000000007992 */ /* 0x0003ec0000008000 */
[----:B-1----:R-:W1:Y:S01]  /*21d20*/  FENCE.VIEW.ASYNC.S ;  /* 0x00000000000073c6 */ /* 0x002e620000000000 */
[----:B--2---:R-:W-:-:S03]  /*21d30*/  FMUL R160, R10, R52 ;  /* 0x000000340aa07220 */ /* 0x004fc60000400000 */
[----:B------:R-:W2:Y:S01]  /*21d40*/  LDL.LU R10, [R1+0x134] ;  /* 0x00013400010a7983 */ /* 0x000ea20000300800 */
[----:B---3--:R-:W-:-:S03]  /*21d50*/  FMUL R161, R9, R52 ;  /* 0x0000003409a17220 */ /* 0x008fc60000400000 */
[----:B------:R-:W3:Y:S01]  /*21d60*/  LDL.LU R9, [R1+0x130] ;  /* 0x0001300001097983 */ /* 0x000ee20000300800 */
[----:B----4-:R-:W-:-:S03]  /*21d70*/  FMUL R156, R13, R52 ;  /* 0x000000340d9c7220 */ /* 0x010fc60000400000 */
[----:B------:R-:W4:Y:S01]  /*21d80*/  LDL.LU R14, [R1+0x144] ;  /* 0x00014400010e7983 */ /* 0x000f220000300800 */
[----:B------:R-:W-:-:S03]  /*21d90*/  FMUL R157, R6, R52 ;  /* 0x00000034069d7220 */ /* 0x000fc60000400000 */
[----:B------:R-:W4:Y:S01]  /*21da0*/  LDL.LU R6, [R1+0x140] ;  /* 0x0001400001067983 */ /* 0x000f220000300800 */
[----:B------:R-:W-:-:S03]  /*21db0*/  FMUL R152, R5, R52 ;  /* 0x0000003405987220 */ /* 0x000fc60000400000 */
[----:B------:R-:W4:Y:S01]  /*21dc0*/  LDL.LU R13, [R1+0x154] ;  /* 0x00015400010d7983 */ /* 0x000f220000300800 */
[----:B------:R-:W-:-:S03]  /*21dd0*/  FMUL R153, R4, R52 ;  /* 0x0000003404997220 */ /* 0x000fc60000400000 */
[----:B------:R-:W4:Y:S04]  /*21de0*/  LDL.LU R5, [R1+0x150] ;  /* 0x0001500001057983 */ /* 0x000f280000300800 */
[----:B------:R-:W4:Y:S01]  /*21df0*/  LDL.LU R4, [R1+0x164] ;  /* 0x0001640001047983 */ /* 0x000f220000300800 */
[----:B------:R-:W-:-:S03]  /*21e00*/  FMUL R149, R12, R52 ;  /* 0x000000340c957220 */ /* 0x000fc60000400000 */
[----:B------:R-:W4:Y:S01]  /*21e10*/  LDL.LU R12, [R1+0x160] ;  /* 0x00016000010c7983 */ /* 0x000f220000300800 */
[----:B------:R-:W-:-:S03]  /*21e20*/  FMUL R144, R8, R52 ;  /* 0x0000003408907220 */ /* 0x000fc60000400000 */
[----:B------:R-:W4:Y:S01]  /*21e30*/  LDL.LU R8, [R1+0x174] ;  /* 0x0001740001087983 */ /* 0x000f220000300800 */
[----:B------:R-:W-:-:S03]  /*21e40*/  FMUL R145, R11, R52 ;  /* 0x000000340b917220 */ /* 0x000fc60000400000 */
[----:B------:R-:W4:Y:S01]  /*21e50*/  LDL.LU R11, [R1+0x170] ;  /* 0x00017000010b7983 */ /* 0x000f220000300800 */
[----:B------:R-:W-:-:S03]  /*21e60*/  FMUL R140, R7, R52 ;  /* 0x00000034078c7220 */ /* 0x000fc60000400000 */
[----:B------:R-:W4:Y:S01]  /*21e70*/  LDL.LU R7, [R1+0x184] ;  /* 0x0001840001077983 */ /* 0x000f220000300800 */
[-C--:B------:R-:W-:Y:S01]  /*21e80*/  FMUL R148, R15, R52.reuse ;  /* 0x000000340f947220 */ /* 0x080fe20000400000 */
[-C--:B------:R-:W-:Y:S01]  /*21e90*/  FMUL R75, R233, R52.reuse ;  /* 0x00000034e94b7220 */ /* 0x080fe20000400000 */
[-C--:B------:R-:W-:Y:S01]  /*21ea0*/  FMUL R55, R234, R52.reuse ;  /* 0x00000034ea377220 */ /* 0x080fe20000400000 */
[-C--:B------:R-:W-:Y:S01]  /*21eb0*/  FMUL R54, R232, R52.reuse ;  /* 0x00000034e8367220 */ /* 0x080fe20000400000 */
[-C--:B------:R-:W-:Y:S01]  /*21ec0*/  FMUL R74, R230, R52.reuse ;  /* 0x00000034e64a7220 */ /* 0x080fe20000400000 */
[----:B------:R-:W-:Y:S01]  /*21ed0*/  FMUL R231, R237, R52 ;  /* 0x00000034ede77220 */ /* 0x000fe20000400000 */
[----:B------:R-:W-:Y:S01]  /*21ee0*/  F2FP.F16.F32.PACK_AB R59, R59, R226 ;  /* 0x000000e23b3b723e */ /* 0x000fe200000000ff */
[----:B------:R-:W-:Y:S01]  /*21ef0*/  BSSY B0, `(.L_x_53) ;  /* 0x00000d6000007945 */ /* 0x000fe20003800000 */
[----:B------:R-:W-:Y:S02]  /*21f00*/  F2FP.F16.F32.PACK_AB R56, R56, R229 ;  /* 0x000000e53838723e */ /* 0x000fe400000000ff */
[----:B------:R-:W-:-:S02]  /*21f10*/  F2FP.F16.F32.PACK_AB R57, R57, R228 ;  /* 0x000000e43939723e */ /* 0x000fc400000000ff */
[----:B------:R-:W-:Y:S02]  /*21f20*/  F2FP.F16.F32.PACK_AB R58, R58, R227 ;  /* 0x000000e33a3a723e */ /* 0x000fe400000000ff */
[----:B------:R-:W-:Y:S02]  /*21f30*/  F2FP.F16.F32.PACK_AB R60, R60, R225 ;  /* 0x000000e13c3c723e */ /* 0x000fe400000000ff */
[----:B------:R-:W-:Y:S02]  /*21f40*/  F2FP.F16.F32.PACK_AB R61, R61, R224 ;  /* 0x000000e03d3d723e */ /* 0x000fe400000000ff */
[----:B------:R-:W-:Y:S02]  /*21f50*/  F2FP.F16.F32.PACK_AB R62, R62, R223 ;  /* 0x000000df3e3e723e */ /* 0x000fe400000000ff */
[----:B------:R-:W-:Y:S01]  /*21f60*/  F2FP.F16.F32.PACK_AB R63, R63, R222 ;  /* 0x000000de3f3f723e */ /* 0x000fe200000000ff */
[----:B-1----:R-:W-:Y:S01]  /*21f70*/  BAR.SYNC.DEFER_BLOCKING 0x1, 0x80 ;  /* 0x0042000000007b1d */ /* 0x002fe20000010000 */
[----:B--2---:R-:W-:-:S05]  /*21f80*/  FMUL R141, R10, R52 ;  /* 0x000000340a8d7220 */ /* 0x004fca0000400000 */
[----:B------:R-:W2:Y:S01]  /*21f90*/  LDL.LU R10, [R1+0x180] ;  /* 0x00018000010a7983 */ /* 0x000ea20000300800 */
[----:B---3--:R-:W-:-:S03]  /*21fa0*/  FMUL R136, R9, R52 ;  /* 0x0000003409887220 */ /* 0x008fc60000400000 */
[----:B------:R-:W3:Y:S01]  /*21fb0*/  LDL.LU R9, [R1+0x194] ;  /* 0x0001940001097983 */ /* 0x000ee20000300800 */
[----:B----4-:R-:W-:-:S03]  /*21fc0*/  FMUL R132, R6, R52 ;  /* 0x0000003406847220 */ /* 0x010fc60000400000 */
        /* <DEDUP_REMOVED lines=11> */
[-C--:B------:R-:W-:Y:S02]  /*22080*/  FMUL R133, R13, R52.reuse ;  /* 0x000000340d857220 */ /* 0x080fe40000400000 */
[----:B------:R-:W4:Y:S01]  /*22090*/  LDL.LU R8, [R1+0x1c0] ;  /* 0x0001c00001087983 */ /* 0x000f220000300800 */
[----:B------:R-:W-:-:S03]  /*220a0*/  FMUL R121, R7, R52 ;  /* 0x0000003407797220 */ /* 0x000fc60000400000 */
[----:B------:R-:W4:Y:S04]  /*220b0*/  LDL.LU R12, [R1+0x1d4] ;  /* 0x0001d400010c7983 */ /* 0x000f280000300800 */
[----:B------:R-:W4:Y:S04]  /*220c0*/  LDL.LU R13, [R1+0x1d0] ;  /* 0x0001d000010d7983 */ /* 0x000f280000300800 */
[----:B------:R-:W4:Y:S01]  /*220d0*/  LDL.LU R7, [R1+0x1e4] ;  /* 0x0001e40001077983 */ /* 0x000f220000300800 */
[----:B------:R-:W-:-:S03]  /*220e0*/  FMUL R120, R11, R52 ;  /* 0x000000340b787220 */ /* 0x000fc60000400000 */
[----:B------:R-:W4:Y:S01]  /*220f0*/  LDL.LU R11, [R1+0x1e0] ;  /* 0x0001e000010b7983 */ /* 0x000f220000300800 */
        /* <DEDUP_REMOVED lines=16> */
[----:B------:R-:W4:Y:S04]  /*22200*/  LDL.LU R7, [R1+0x210] ;  /* 0x0002100001077983 */ /* 0x000f280000300800 */
[----:B------:R-:W4:Y:S01]  /*22210*/  LDL.LU R13, [R1+0x21c] ;  /* 0x00021c00010d7983 */ /* 0x000f220000300800 */
[----:B------:R-:W-:-:S03]  /*22220*/  FMUL R113, R20, R52 ;  /* 0x0000003414717220 */ /* 0x000fc60000400000 */
[----:B------:R-:W4:Y:S04]  /*22230*/  LDL.LU R21, [R1+0x218] ;  /* 0x0002180001157983 */ /* 0x000f280000300800 */
[----:B------:R-:W4:Y:S04]  /*22240*/  LDL.LU R20, [R1+0x224] ;  /* 0x0002240001147983 */ /* 0x000f280000300800 */
[----:B------:R-:W4:Y:S04]  /*22250*/  LDL.LU R19, [R1+0x220] ;  /* 0x0002200001137983 */ /* 0x000f280000300800 */
[----:B------:R-:W4:Y:S01]  /*22260*/  LDL.LU R16, [R1+0x22c] ;  /* 0x00022c0001107983 */ /* 0x000f220000300800 */
[-C--:B------:R-:W-:Y:S01]  /*22270*/  FMUL R92, R11, R52.reuse ;  /* 0x000000340b5c7220 */ /* 0x080fe20000400000 */
[-C--:B------:R-:W-:Y:S01]  /*22280*/  FMUL R105, R14, R52.reuse ;  /* 0x000000340e697220 */ /* 0x080fe20000400000 */
[-C--:B------:R-:W-:Y:S01]  /*22290*/  FMUL R104, R15, R52.reuse ;  /* 0x000000340f687220 */ /* 0x080fe20000400000 */
[-C--:B--2---:R-:W-:Y:S01]  /*222a0*/  FMUL R93, R10, R52.reuse ;  /* 0x000000340a5d7220 */ /* 0x084fe20000400000 */
[-C--:B---3--:R-:W-:Y:S01]  /*222b0*/  FMUL R88, R9, R52.reuse ;  /* 0x0000003409587220 */ /* 0x088fe20000400000 */
[-C--:B----4-:R-:W-:Y:S01]  /*222c0*/  FMUL R89, R6, R52.reuse ;  /* 0x0000003406597220 */ /* 0x090fe20000400000 */
[----:B------:R-:W-:-:S02]  /*222d0*/  FMUL R84, R5, R52 ;  /* 0x0000003405547220 */ /* 0x000fc40000400000 */
[----:B------:R-:W2:Y:S01]  /*222e0*/  LDL.LU R5, [R1+0x228] ;  /* 0x0002280001057983 */ /* 0x000ea20000300800 */
[----:B------:R-:W-:-:S03]  /*222f0*/  FMUL R85, R4, R52 ;  /* 0x0000003404557220 */ /* 0x000fc60000400000 */
[----:B------:R-:W3:Y:S04]  /*22300*/  LDL.LU R4, [R1+0x234] ;  /* 0x0002340001047983 */ /* 0x000ee80000300800 */
[----:B------:R-:W4:Y:S04]  /*22310*/  LDL.LU R6, [R1+0x4] ;  /* 0x0000040001067983 */ /* 0x000f280000300800 */
[----:B------:R-:W3:Y:S01]  /*22320*/  LDL.LU R11, [R1+0x230] ;  /* 0x00023000010b7983 */ /* 0x000ee20000300800 */
[----:B------:R-:W-:-:S03]  /*22330*/  FMUL R80, R8, R52 ;  /* 0x0000003408507220 */ /* 0x000fc60000400000 */
[----:B------:R-:W4:Y:S04]  /*22340*/  LDL.LU R10, [R1+0x23c] ;  /* 0x00023c00010a7983 */ /* 0x000f280000300800 */
[----:B------:R-:W4:Y:S04]  /*22350*/  LDL.LU R9, [R1] ;  /* 0x0000000001097983 */ /* 0x000f280000300800 */
[----:B------:R-:W4:Y:S01]  /*22360*/  LDL.LU R8, [R1+0x14] ;  /* 0x0000140001087983 */ /* 0x000f220000300800 */
[-C--:B------:R-:W-:Y:S01]  /*22370*/  FMUL R81, R12, R52.reuse ;  /* 0x000000340c517220 */ /* 0x080fe20000400000 */
[----:B------:R-:W-:-:S02]  /*22380*/  FMUL R76, R7, R52 ;  /* 0x00000034074c7220 */ /* 0x000fc40000400000 */
[----:B------:R-:W4:Y:S04]  /*22390*/  LDL.LU R18, [R1+0x238] ;  /* 0x0002380001127983 */ /* 0x000f280000300800 */
[----:B------:R-:W4:Y:S04]  /*223a0*/  LDL.LU R17, [R1+0x244] ;  /* 0x0002440001117983 */ /* 0x000f280000300800 */
[----:B------:R-:W4:Y:S01]  /*223b0*/  LDL.LU R14, [R1+0x10] ;  /* 0x00001000010e7983 */ /* 0x000f220000300800 */
[----:B------:R-:W-:-:S03]  /*223c0*/  FMUL R77, R13, R52 ;  /* 0x000000340d4d7220 */ /* 0x000fc60000400000 */
[----:B------:R-:W4:Y:S04]  /*223d0*/  LDL.LU R7, [R1+0x18] ;  /* 0x0000180001077983 */ /* 0x000f280000300800 */
        /* <DEDUP_REMOVED lines=9> */
[-C--:B--2---:R-:W-:Y:S01]  /*22470*/  FMUL R230, R5, R52.reuse ;  /* 0x0000003405e67220 */ /* 0x084fe20000400000 */
[-C--:B------:R-:W-:Y:S01]  /*22480*/  FMUL R5, R236, R52.reuse ;  /* 0x00000034ec057220 */ /* 0x080fe20000400000 */
[-C--:B---3--:R-:W-:Y:S01]  /*22490*/  FMUL R19, R11, R52.reuse ;  /* 0x000000340b137220 */ /* 0x088fe20000400000 */
[----:B----4-:R-:W-:-:S04]  /*224a0*/  FMUL R11, R10, R52 ;  /* 0x000000340a0b7220 */ /* 0x010fc80000400000 */
[----:B------:R-:W-:Y:S01]  /*224b0*/  STL [R1+0xc], R19 ;  /* 0x00000c1301007387 */ /* 0x000fe20000100800 */
[----:B------:R-:W-:-:S03]  /*224c0*/  FMUL R9, R9, R52 ;  /* 0x0000003409097220 */ /* 0x000fc60000400000 */
[----:B------:R-:W-:Y:S01]  /*224d0*/  STL [R1+0x8], R11 ;  /* 0x0000080b01007387 */ /* 0x000fe20000100800 */
[----:B------:R-:W-:-:S03]  /*224e0*/  FMUL R10, R8, R52 ;  /* 0x00000034080a7220 */ /* 0x000fc60000400000 */
[----:B------:R-:W2:Y:S04]  /*224f0*/  LDL.LU R8, [R1+0x248] ;  /* 0x0002480001087983 */ /* 0x000ea80000300800 */
[----:B------:R1:W-:Y:S01]  /*22500*/  STL [R1+0x4], R9 ;  /* 0x0000040901007387 */ /* 0x0003e20000100800 */
[-C--:B------:R-:W-:Y:S01]  /*22510*/  FMUL R236, R17, R52.reuse ;  /* 0x0000003411ec7220 */ /* 0x080fe20000400000 */
[-C--:B------:R-:W-:Y:S02]  /*22520*/  FMUL R235, R14, R52.reuse ;  /* 0x000000340eeb7220 */ /* 0x080fe40000400000 */
[----:B-1----:R-:W3:Y:S01]  /*22530*/  LDL.LU R9, [R1+0x254] ;  /* 0x0002540001097983 */ /* 0x002ee20000300800 */
[----:B------:R-:W-:-:S03]  /*22540*/  FMUL R14, R12, R52 ;  /* 0x000000340c0e7220 */ /* 0x000fc60000400000 */
[----:B------:R1:W-:Y:S01]  /*22550*/  STL [R1], R10 ;  /* 0x0000000a01007387 */ /* 0x0003e20000100800 */
[----:B------:R-:W-:-:S03]  /*22560*/  FMUL R17, R13, R52 ;  /* 0x000000340d117220 */ /* 0x000fc60000400000 */
[----:B-1----:R-:W4:Y:S04]  /*22570*/  LDL.LU R10, [R1+0x24] ;  /* 0x00002400010a7983 */ /* 0x002f280000300800 */
[----:B------:R-:W4:Y:S04]  /*22580*/  LDL.LU R11, [R1+0x30] ;  /* 0x00003000010b7983 */ /* 0x000f280000300800 */
[----:B------:R-:W4:Y:S04]  /*22590*/  LDL.LU R12, [R1+0x250] ;  /* 0x00025000010c7983 */ /* 0x000f280000300800 */
[----:B------:R1:W-:Y:S04]  /*225a0*/  STL [R1+0x1c], R14 ;  /* 0x00001c0e01007387 */ /* 0x0003e80000100800 */
[----:B------:R-:W4:Y:S01]  /*225b0*/  LDL.LU R13, [R1+0x264] ;  /* 0x00026400010d7983 */ /* 0x000f220000300800 */
[----:B------:R-:W-:-:S03]  /*225c0*/  FMUL R237, R18, R52 ;  /* 0x0000003412ed7220 */ /* 0x000fc60000400000 */
[----:B-1----:R-:W4:Y:S04]  /*225d0*/  LDL.LU R14, [R1+0x2c] ;  /* 0x00002c00010e7983 */ /* 0x002f280000300800 */
[----:B------:R1:W-:Y:S01]  /*225e0*/  STL [R1+0x18], R17 ;  /* 0x0000181101007387 */ /* 0x0003e20000100800 */
[-C--:B------:R-:W-:Y:S01]  /*225f0*/  FMUL R18, R16, R52.reuse ;  /* 0x0000003410127220 */ /* 0x080fe20000400000 */
[-C--:B-1----:R-:W-:Y:S02]  /*22600*/  FMUL R17, R15, R52.reuse ;  /* 0x000000340f117220 */ /* 0x082fe40000400000 */
[----:B------:R-:W4:Y:S04]  /*22610*/  LDL.LU R15, [R1+0x38] ;  /* 0x00003800010f7983 */ /* 0x000f280000300800 */
[----:B------:R1:W-:Y:S04]  /*22620*/  STL [R1+0x14], R17 ;  /* 0x0000141101007387 */ /* 0x0003e80000100800 */
[----:B------:R-:W4:Y:S04]  /*22630*/  LDL.LU R16, [R1+0x258] ;  /* 0x0002580001107983 */ /* 0x000f280000300800 */
[----:B-1----:R-:W4:Y:S04]  /*22640*/  LDL.LU R17, [R1+0x26c] ;  /* 0x00026c0001117983 */ /* 0x002f280000300800 */
[----:B------:R1:W-:Y:S04]  /*22650*/  STL [R1+0x10], R18 ;  /* 0x0000101201007387 */ /* 0x0003e80000100800 */
[----:B-1----:R-:W4:Y:S04]  /*22660*/  LDL.LU R18, [R1+0x34] ;  /* 0x0000340001127983 */ /* 0x002f280000300800 */
[----:B------:R-:W4:Y:S04]  /*22670*/  LDL.LU R19, [R1+0x40] ;  /* 0x0000400001137983 */ /* 0x000f280000300800 */
        /* <DEDUP_REMOVED lines=14> */
[----:B------:R-:W2:Y:S04]  /*22760*/  LDL.LU R23, [R1+0x54] ;  /* 0x0000540001177983 */ /* 0x000ea80000300800 */
        /* <DEDUP_REMOVED lines=16> */
[----:B--2---:R-:W-:-:S03]  /*22870*/  FMUL R35, R23, R52 ;  /* 0x0000003417237220 */ /* 0x004fc60000400000 */
[----:B------:R-:W2:Y:S01]  /*22880*/  LDL.LU R23, [R1+0x7c] ;  /* 0x00007c0001177983 */ /* 0x000ea20000300800 */
[-C--:B------:R-:W-:Y:S01]  /*22890*/  FMUL R4, R4, R52.reuse ;  /* 0x0000003404047220 */ /* 0x080fe20000400000 */
[-C--:B------:R-:W-:Y:S01]  /*228a0*/  FMUL R6, R6, R52.reuse ;  /* 0x0000003406067220 */ /* 0x080fe20000400000 */
[-C--:B------:R-:W-:Y:S01]  /*228b0*/  FMUL R7, R7, R52.reuse ;  /* 0x0000003407077220 */ /* 0x080fe20000400000 */
[-C--:B------:R-:W-:Y:S01]  /*228c0*/  FMUL R8, R8, R52.reuse ;  /* 0x0000003408087220 */ /* 0x080fe20000400000 */
[-C--:B---3--:R-:W-:Y:S01]  /*228d0*/  FMUL R9, R9, R52.reuse ;  /* 0x0000003409097220 */ /* 0x088fe20000400000 */
[-C--:B----4-:R-:W-:Y:S01]  /*228e0*/  FMUL R10, R10, R52.reuse ;  /* 0x000000340a0a7220 */ /* 0x090fe20000400000 */
        /* <DEDUP_REMOVED lines=39> */
[----:B--2---:R-:W-:-:S02]  /*22b60*/  FMUL R52, R23, R52 ;  /* 0x0000003417347220 */ /* 0x004fc40000400000 */
[----:B------:R1:W5:Y:S01]  /*22b70*/  LDL.LU R23, [R1+0x2ac] ;  /* 0x0002ac0001177983 */ /* 0x0003620000300800 */
[----:B------:R-:W-:-:S04]  /*22b80*/  IADD3 R226, R3, 0x1000, RZ ;  /* 0x0000100003e27810 */ /* 0x000fc80007ffe0ff */
[----:B------:R-:W-:Y:S01]  /*22b90*/  LEA R53, R53, R226, 0x1 ;  /* 0x000000e235357211 */ /* 0x000fe200078e08ff */
[----:B------:R-:W-:Y:S06]  /*22ba0*/  @P1 BRA `(.L_x_54) ;  /* 0x0000000000281947 */ /* 0x000fec0003800000 */
[----:B------:R-:W-:Y:S01]  /*22bb0*/  S2UR UR44, SR_CTAID.Z ;  /* 0x00000000002c79c3 */ /* 0x000fe20000002700 */
[----:B------:R-:W-:Y:S01]  /*22bc0*/  ULDC.64 UR4, c[0x0][0x198] ;  /* 0x0000660000047ab9 */ /* 0x000fe20000000a00 */
[----:B------:R-:W-:Y:S01]  /*22bd0*/  R2UR UR40, R2 ;  /* 0x00000000022872ca */ /* 0x000fe200000e0000 */
[----:B------:R-:W-:Y:S01]  /*22be0*/  UIADD3 UR4, UP0, UR4, 0x670, URZ ;  /* 0x0000067004047890 */ /* 0x000fe2000ff1e03f */
[----:B------:R-:W-:-:S03]  /*22bf0*/  UMOV UR41, URZ ;  /* 0x0000003f00297c82 */ /* 0x000fc60008000000 */
[----:B------:R-:W-:Y:S01]  /*22c00*/  UIADD3.X UR5, URZ, UR5, URZ, UP0, !UPT ;  /* 0x000000053f057290 */ /* 0x000fe200087fe43f */
[----:B------:R-:W2:Y:S08]  /*22c10*/  S2UR UR43, SR_CTAID.Y ;  /* 0x00000000002b79c3 */ /* 0x000eb00000002600 */
[----:B--2---:R2:W-:Y:S01]  /*22c20*/  UTMASTG.4D [UR40], [UR4] ;  /* 0x00000028040073b5 */ /* 0x0045e20008018000 */
[----:B------:R0:W-:Y:S01]  /*22c30*/  UTMACMDFLUSH ;  /* 0x00000000000079b7 */ /* 0x0001e20000000000 */
[----:B--2---:R-:W-:-:S04]  /*22c40*/  DEPBAR.LE SB0, 0x1 ;  /* 0x000080400000791a */ /* 0x004fc80000000000 */
.L_x_54:
[----:B------:R-:W-:Y:S05]  /*22c50*/  BSYNC B0 ;  /* 0x0000000000007941 */ /* 0x000fea0003800000 */
.L_x_53:
[----:B------:R-:W-:Y:S01]  /*22c60*/  BAR.SYNC.DEFER_BLOCKING 0x1, 0x80 ;  /* 0x0042000000007b1d */ /* 0x000fe20000010000 */
[----:B------:R-:W-:Y:S02]  /*22c70*/  F2FP.F16.F32.PACK_AB R64, R221, R64 ;  /* 0x00000040dd40723e */ /* 0x000fe400000000ff */
[----:B------:R-:W-:Y:S02]  /*22c80*/  F2FP.F16.F32.PACK_AB R65, R220, R65 ;  /* 0x00000041dc41723e */ /* 0x000fe400000000ff */
[----:B------:R-:W-:Y:S01]  /*22c90*/  F2FP.F16.F32.PACK_AB R66, R219, R66 ;  /* 0x00000042db42723e */ /* 0x000fe200000000ff */
[----:B------:R-:W-:Y:S01]  /*22ca0*/  BSSY B0, `(.L_x_55) ;  /* 0x000001c000007945 */ /* 0x000fe20003800000 */
[----:B------:R-:W-:Y:S02]  /*22cb0*/  F2FP.F16.F32.PACK_AB R67, R218, R67 ;  /* 0x00000043da43723e */ /* 0x000fe400000000ff */
[----:B------:R-:W-:Y:S02]  /*22cc0*/  F2FP.F16.F32.PACK_AB R68, R217, R68 ;  /* 0x00000044d944723e */ /* 0x000fe400000000ff */
[----:B------:R-:W-:-:S02]  /*22cd0*/  F2FP.F16.F32.PACK_AB R69, R216, R69 ;  /* 0x00000045d845723e */ /* 0x000fc400000000ff */
[----:B------:R-:W-:Y:S02]  /*22ce0*/  F2FP.F16.F32.PACK_AB R70, R215, R70 ;  /* 0x00000046d746723e */ /* 0x000fe400000000ff */
[----:B------:R-:W-:Y:S01]  /*22cf0*/  F2FP.F16.F32.PACK_AB R71, R214, R71 ;  /* 0x00000047d647723e */ /* 0x000fe200000000ff */
[----:B------:R2:W-:Y:S04]  /*22d00*/  STSM.16.M88.4 [R3+0x1000], R56 ;  /* 0x0010003803007844 */ /* 0x0005e80000000200 */
[----:B------:R2:W-:Y:S01]  /*22d10*/  STSM.16.M88.4 [R0+0x1000], R60 ;  /* 0x0010003c00007844 */ /* 0x0005e20000000200 */
[----:B------:R-:W-:Y:S01]  /*22d20*/  @!PT LDS RZ, [RZ] ;  /* 0x00000000fffff984 */ /* 0x000fe20000000800 */
[----:B------:R-:W-:Y:S01]  /*22d30*/  @!PT LDS RZ, [RZ] ;  /* 0x00000000fffff984 */ /* 0x000fe20000000800 */
[----:B------:R-:W-:Y:S01]  /*22d40*/  @!PT LDS RZ, [RZ] ;  /* 0x00000000fffff984 */ /* 0x000fe20000000800 */
[----:B------:R-:W-:Y:S01]  /*22d50*/  @!PT LDS RZ, [RZ] ;  /* 0x00000000fffff984 */ /* 0x000fe20000000800 */
[----:B------:R3:W-:Y:S06]  /*22d60*/  MEMBAR.ALL.CTA ;  /* 0x0000000000007992 */ /* 0x0007ec0000008000 */
[----:B---3--:R-:W3:Y:S02]  /*22d70*/  FENCE.VIEW.ASYNC.S ;  /* 0x00000000000073c6 */ /* 0x008ee40000000000 */
[----:B---3--:R-:W-:Y:S06]  /*22d80*/  BAR.SYNC.DEFER_BLOCKING 0x1, 0x80 ;  /* 0x0042000000007b1d */ /* 0x008fec0000010000 */
[----:B------:R-:W-:Y:S05]  /*22d90*/  @P1 BRA `(.L_x_56) ;  /* 0x0000000000301947 */ /* 0x000fea0003800000 */
[----:B------:R-:W-:Y:S01]  /*22da0*/  S2UR UR12, SR_CTAID.Z ;  /* 0x00000000000c79c3 */ /* 0x000fe20000002700 */
[----:B------:R-:W-:Y:S01]  /*22db0*/  R2UR UR8, R2 ;  /* 0x00000000020872ca */ /* 0x000fe200000e0000 */
[----:B------:R-:W-:Y:S01]  /*22dc0*/  ULDC.64 UR4, c[0x0][0x198] ;  /* 0x0000660000047ab9 */ /* 0x000fe20000000a00 */
[----:B------:R-:W-:Y:S01]  /*22dd0*/  UMOV UR9, 0x20 ;  /* 0x0000002000097882 */ /* 0x000fe20000000000 */
[----:B------:R-:W-:Y:S01]  /*22de0*/  UIADD3 UR4, UP0, UR4, 0x670, URZ ;  /* 0x0000067004047890 */ /* 0x000fe2000ff1e03f */
[----:B------:R-:W-:-:S03]  /*22df0*/  UMOV UR10, UR42 ;  /* 0x0000002a000a7c82 */ /* 0x000fc60008000000 */
[----:B------:R-:W3:Y:S01]  /*22e00*/  S2UR UR11, SR_CTAID.Y ;  /* 0x00000000000b79c3 */ /* 0x000ee20000002600 */
[----:B------:R-:W-:-:S05]  /*22e10*/  UIADD3.X UR5, URZ, UR5, URZ, UP0, !UPT ;  /* 0x000000053f057290 */ /* 0x000fca00087fe43f */
[----:B------:R-:W-:-:S09]  /*22e20*/  UIADD3 UR8, UR8, 0x1000, URZ ;  /* 0x0000100008087890 */ /* 0x000fd2000fffe03f */
[----:B---3--:R3:W-:Y:S01]  /*22e30*/  UTMASTG.4D [UR8], [UR4] ;  /* 0x00000008040073b5 */ /* 0x0087e20008018000 */
[----:B------:R0:W-:Y:S01]  /*22e40*/  UTMACMDFLUSH ;  /* 0x00000000000079b7 */ /* 0x0001e20000000000 */
[----:B---3--:R-:W-:-:S04]  /*22e50*/  DEPBAR.LE SB0, 0x1 ;  /* 0x000080400000791a */ /* 0x008fc80000000000 */
.L_x_56:
[----:B------:R-:W-:Y:S05]  /*22e60*/  BSYNC B0 ;  /* 0x0000000000007941 */ /* 0x000fea0003800000 */
.L_x_55:
[----:B------:R-:W-:Y:S01]  /*22e70*/  BAR.SYNC.DEFER_BLOCKING 0x1, 0x80 ;  /* 0x0042000000007b1d */ /* 0x000fe20000010000 */
[----:B--2---:R-:W-:Y:S02]  /*22e80*/  F2FP.F16.F32.PACK_AB R56, R213, R212 ;  /* 0x000000d4d538723e */ /* 0x004fe400000000ff */
        /* <DEDUP_REMOVED lines=8> */
[----:B------:R2:W-:Y:S04]  /*22f10*/  STSM.16.M88.4 [R3], R64 ;  /* 0x0000004003007844 */ /* 0x0005e80000000200 */
[----:B------:R2:W-:Y:S01]  /*22f20*/  STSM.16.M88.4 [R0], R68 ;  /* 0x0000004400007844 */ /* 0x0005e20000000200 */
        /* <DEDUP_REMOVED lines=9> */
[----:B------:R-:W-:Y:S01]  /*22fc0*/  ULDC.64 UR4, c[0x0][0x198] ;  /* 0x0000660000047ab9 */ /* 0x000fe20000000a00 */
[----:B------:R-:W-:Y:S01]  /*22fd0*/  R2UR UR8, R2 ;  /* 0x00000000020872ca */ /* 0x000fe200000e0000 */
[----:B------:R-:W-:Y:S01]  /*22fe0*/  UIADD3 UR4, UP0, UR4, 0x670, URZ ;  /* 0x0000067004047890 */ /* 0x000fe2000ff1e03f */
[----:B------:R-:W-:Y:S01]  /*22ff0*/  UMOV UR9, 0x40 ;  /* 0x0000004000097882 */ /* 0x000fe20000000000 */
[----:B------:R-:W-:Y:S02]  /*23000*/  UMOV UR10, UR42 ;  /* 0x0000002a000a7c82 */ /* 0x000fe40008000000 */
[----:B------:R-:W-:Y:S01]  /*23010*/  UIADD3.X UR5, URZ, UR5, URZ, UP0, !UPT ;  /* 0x000000053f057290 */ /* 0x000fe200087fe43f */
[----:B------:R-:W3:Y:S08]  /*23020*/  S2UR UR11, SR_CTAID.Y ;  /* 0x00000000000b79c3 */ /* 0x000ef00000002600 */
[----:B---3--:R3:W-:Y:S01]  /*23030*/  UTMASTG.4D [UR8], [UR4] ;  /* 0x00000008040073b5 */ /* 0x0087e20008018000 */
[----:B------:R0:W-:Y:S01]  /*23040*/  UTMACMDFLUSH ;  /* 0x00000000000079b7 */ /* 0x0001e20000000000 */
[----:B---3--:R-:W-:-:S04]  /*23050*/  DEPBAR.LE SB0, 0x1 ;  /* 0x000080400000791a */ /* 0x008fc80000000000 */
.L_x_58:
[----:B------:R-:W-:Y:S05]  /*23060*/  BSYNC B0 ;  /* 0x0000000000007941 */ /* 0x000fea0003800000 */
.L_x_57:
        /* <DEDUP_REMOVED lines=32> */
.L_x_60:
[----:B------:R-:W-:Y:S05]  /*23270*/  BSYNC B0 ;  /* 0x0000000000007941 */ /* 0x000fea0003800000 */
.L_x_59:
        /* <DEDUP_REMOVED lines=31> */
.L_x_62:
[----:B------:R-:W-:Y:S05]  /*23470*/  BSYNC B0 ;  /* 0x0000000000007941 */ /* 0x000fea0003800000 */
.L_x_61:
        /* <DEDUP_REMOVED lines=32> */
.L_x_64:
[----:B------:R-:W-:Y:S05]  /*23680*/  BSYNC B0 ;  /* 0x0000000000007941 */ /* 0x000fea0003800000 */
.L_x_63:
        /* <DEDUP_REMOVED lines=31> */
.L_x_66:
[----:B------:R-:W-:Y:S05]  /*23880*/  BSYNC B0 ;  /* 0x0000000000007941 */ /* 0x000fea0003800000 */
.L_x_65:
        /* <DEDUP_REMOVED lines=32> */
.L_x_68:
[----:B------:R-:W-:Y:S05]  /*23a90*/  BSYNC B0 ;  /* 0x0000000000007941 */ /* 0x000fea0003800000 */
.L_x_67:
        /* <DEDUP_REMOVED lines=31> */
.L_x_70:
[----:B------:R-:W-:Y:S05]  /*23c90*/  BSYNC B0 ;  /* 0x0000000000007941 */ /* 0x000fea0003800000 */
.L_x_69:
        /* <DEDUP_REMOVED lines=32> */
.L_x_72:
[----:B------:R-:W-:Y:S05]  /*23ea0*/  BSYNC B0 ;  /* 0x0000000000007941 */ /* 0x000fea0003800000 */
.L_x_71:
        /* <DEDUP_REMOVED lines=31> */
.L_x_74:
[----:B------:R-:W-:Y:S05]  /*240a0*/  BSYNC B0 ;  /* 0x0000000000007941 */ /* 0x000fea0003800000 */
.L_x_73:
[----:B--2---:R-:W2:Y:S04]  /*240b0*/  LDL.LU R65, [R1+0xc] ;  /* 0x00000c0001417983 */ /* 0x004ea80000300800 */
[----:B------:R-:W2:Y:S04]  /*240c0*/  LDL.LU R64, [R1+0x8] ;  /* 0x0000080001407983 */ /* 0x000ea80000300800 */
[----:B------:R-:W3:Y:S04]  /*240d0*/  LDL.LU R55, [R1+0x4] ;  /* 0x0000040001377983 */ /* 0x000ee80000300800 */
[----:B------:R-:W3:Y:S01]  /*240e0*/  LDL.LU R54, [R1] ;  /* 0x0000000001367983 */ /* 0x000ee20000300800 */
[----:B------:R-:W-:Y:S01]  /*240f0*/  BSSY B0, `(.L_x_75) ;  /* 0x0000020000007945 */ /* 0x000fe20003800000 */
[----:B------:R-:W-:Y:S01]  /*24100*/  F2FP.F16.F32.PACK_AB R229, R232, R231 ;  /* 0x000000e7e8e5723e */ /* 0x000fe200000000ff */
[----:B------:R-:W-:Y:S01]  /*24110*/  BAR.SYNC.DEFER_BLOCKING 0x1, 0x80 ;  /* 0x0042000000007b1d */ /* 0x000fe20000010000 */
[----:B------:R-:W-:-:S02]  /*24120*/  F2FP.F16.F32.PACK_AB R230, R230, R4 ;  /* 0x00000004e6e6723e */ /* 0x000fc400000000ff */
[----:B------:R-:W-:Y:S02]  /*24130*/  F2FP.F16.F32.PACK_AB R231, R5, R6 ;  /* 0x0000000605e7723e */ /* 0x000fe400000000ff */
[----:B------:R-:W-:Y:S02]  /*24140*/  F2FP.F16.F32.PACK_AB R228, R234, R233 ;  /* 0x000000e9eae4723e */ /* 0x000fe400000000ff */
        /* <DEDUP_REMOVED lines=9> */
[----:B-1----:R-:W1:Y:S02]  /*241e0*/  FENCE.VIEW.ASYNC.S ;  /* 0x00000000000073c6 */ /* 0x002e640000000000 */
[----:B-1----:R-:W-:Y:S01]  /*241f0*/  BAR.SYNC.DEFER_BLOCKING 0x1, 0x80 ;  /* 0x0042000000007b1d */ /* 0x002fe20000010000 */
[----:B--2---:R-:W-:-:S02]  /*24200*/  F2FP.F16.F32.PACK_AB R4, R65, R64 ;  /* 0x000000404104723e */ /* 0x004fc400000000ff */
[----:B---3--:R-:W-:-:S03]  /*24210*/  F2FP.F16.F32.PACK_AB R5, R55, R54 ;  /* 0x000000363705723e */ /* 0x008fc600000000ff */
[----:B----4-:R-:W-:Y:S05]  /*24220*/  @P1 BRA `(.L_x_76) ;  /* 0x0000000000301947 */ /* 0x010fea0003800000 */
[----:B------:R-:W-:Y:S01]  /*24230*/  S2UR UR12, SR_CTAID.Z ;  /* 0x00000000000c79c3 */ /* 0x000fe20000002700 */
[----:B------:R-:W-:Y:S01]  /*24240*/  R2UR UR8, R2 ;  /* 0x00000000020872ca */ /* 0x000fe200000e0000 */
[----:B------:R-:W-:Y:S01]  /*24250*/  ULDC.64 UR4, c[0x0][0x198] ;  /* 0x0000660000047ab9 */ /* 0x000fe20000000a00 */
[----:B------:R-:W-:Y:S01]  /*24260*/  UMOV UR9, 0x160 ;  /* 0x0000016000097882 */ /* 0x000fe20000000000 */
[----:B------:R-:W-:Y:S01]  /*24270*/  UIADD3 UR4, UP0, UR4, 0x670, URZ ;  /* 0x0000067004047890 */ /* 0x000fe2000ff1e03f */
[----:B------:R-:W-:-:S03]  /*24280*/  UMOV UR10, UR42 ;  /* 0x0000002a000a7c82 */ /* 0x000fc60008000000 */
[----:B------:R-:W1:Y:S01]  /*24290*/  S2UR UR11, SR_CTAID.Y ;  /* 0x00000000000b79c3 */ /* 0x000e620000002600 */
[----:B------:R-:W-:-:S05]  /*242a0*/  UIADD3.X UR5, URZ, UR5, URZ, UP0, !UPT ;  /* 0x000000053f057290 */ /* 0x000fca00087fe43f */
[----:B------:R-:W-:-:S09]  /*242b0*/  UIADD3 UR8, UR8, 0x1000, URZ ;  /* 0x0000100008087890 */ /* 0x000fd2000fffe03f */
[----:B-1----:R1:W-:Y:S01]  /*242c0*/  UTMASTG.4D [UR8], [UR4] ;  /* 0x00000008040073b5 */ /* 0x0023e20008018000 */
[----:B------:R0:W-:Y:S01]  /*242d0*/  UTMACMDFLUSH ;  /* 0x00000000000079b7 */ /* 0x0001e20000000000 */
[----:B-1----:R-:W-:-:S04]  /*242e0*/  DEPBAR.LE SB0, 0x1 ;  /* 0x000080400000791a */ /* 0x002fc80000000000 */
.L_x_76:
[----:B------:R-:W-:Y:S05]  /*242f0*/  BSYNC B0 ;  /* 0x0000000000007941 */ /* 0x000fea0003800000 */
.L_x_75:
[----:B------:R-:W2:Y:S04]  /*24300*/  LDL.LU R57, [R1+0x1c] ;  /* 0x00001c0001397983 */ /* 0x000ea80000300800 */
[----:B------:R-:W2:Y:S04]  /*24310*/  LDL.LU R56, [R1+0x18] ;  /* 0x0000180001387983 */ /* 0x000ea80000300800 */
[----:B------:R-:W3:Y:S04]  /*24320*/  LDL.LU R55, [R1+0x14] ;  /* 0x0000140001377983 */ /* 0x000ee80000300800 */
[----:B------:R-:W3:Y:S01]  /*24330*/  LDL.LU R54, [R1+0x10] ;  /* 0x0000100001367983 */ /* 0x000ee20000300800 */
        /* <DEDUP_REMOVED lines=15> */
[----:B----4-:R-:W4:Y:S02]  /*24430*/  FENCE.VIEW.ASYNC.S ;  /* 0x00000000000073c6 */ /* 0x010f240000000000 */
[----:B----4-:R-:W-:Y:S01]  /*24440*/  BAR.SYNC.DEFER_BLOCKING 0x1, 0x80 ;  /* 0x0042000000007b1d */ /* 0x010fe20000010000 */
[----:B--2---:R-:W-:-:S02]  /*24450*/  F2FP.F16.F32.PACK_AB R56, R57, R56 ;  /* 0x000000383938723e */ /* 0x004fc400000000ff */
[----:B---3--:R-:W-:-:S03]  /*24460*/  F2FP.F16.F32.PACK_AB R57, R55, R54 ;  /* 0x000000363739723e */ /* 0x008fc600000000ff */
[----:B-1----:R-:W-:Y:S05]  /*24470*/  @P1 BRA `(.L_x_78) ;  /* 0x00000000002c1947 */ /* 0x002fea0003800000 */
[----:B------:R-:W-:Y:S01]  /*24480*/  S2UR UR12, SR_CTAID.Z ;  /* 0x00000000000c79c3 */ /* 0x000fe20000002700 */
[----:B------:R-:W-:Y:S01]  /*24490*/  ULDC.64 UR4, c[0x0][0x198] ;  /* 0x0000660000047ab9 */ /* 0x000fe20000000a00 */
[----:B------:R-:W-:Y:S01]  /*244a0*/  R2UR UR8, R2 ;  /* 0x00000000020872ca */ /* 0x000fe200000e0000 */
[----:B------:R-:W-:Y:S01]  /*244b0*/  UIADD3 UR4, UP0, UR4, 0x670, URZ ;  /* 0x0000067004047890 */ /* 0x000fe2000ff1e03f */
[----:B------:R-:W-:Y:S01]  /*244c0*/  UMOV UR9, 0x180 ;  /* 0x0000018000097882 */ /* 0x000fe20000000000 */
[----:B------:R-:W-:Y:S02]  /*244d0*/  UMOV UR10, UR42 ;  /* 0x0000002a000a7c82 */ /* 0x000fe40008000000 */
[----:B------:R-:W-:Y:S01]  /*244e0*/  UIADD3.X UR5, URZ, UR5, URZ, UP0, !UPT ;  /* 0x000000053f057290 */ /* 0x000fe200087fe43f */
[----:B------:R-:W1:Y:S08]  /*244f0*/  S2UR UR11, SR_CTAID.Y ;  /* 0x00000000000b79c3 */ /* 0x000e700000002600 */
[----:B-1----:R1:W-:Y:S01]  /*24500*/  UTMASTG.4D [UR8], [UR4] ;  /* 0x00000008040073b5 */ /* 0x0023e20008018000 */
[----:B------:R0:W-:Y:S01]  /*24510*/  UTMACMDFLUSH ;  /* 0x00000000000079b7 */ /* 0x0001e20000000000 */
[----:B-1----:R-:W-:-:S04]  /*24520*/  DEPBAR.LE SB0, 0x1 ;  /* 0x000080400000791a */ /* 0x002fc80000000000 */
.L_x_78:
[----:B------:R-:W-:Y:S05]  /*24530*/  BSYNC B0 ;  /* 0x0000000000007941 */ /* 0x000fea0003800000 */
.L_x_77:
        /* <DEDUP_REMOVED lines=17> */
[----:B--2---:R-:W2:Y:S02]  /*24650*/  FENCE.VIEW.ASYNC.S ;  /* 0x00000000000073c6 */ /* 0x004ea40000000000 */
[----:B--2---:R-:W-:Y:S06]  /*24660*/  BAR.SYNC.DEFER_BLOCKING 0x1, 0x80 ;  /* 0x0042000000007b1d */ /* 0x004fec0000010000 */
[----:B------:R-:W-:Y:S05]  /*24670*/  @P1 BRA `(.L_x_80) ;  /* 0x0000000000301947 */ /* 0x000fea0003800000 */
[----:B------:R-:W-:Y:S01]  /*24680*/  S2UR UR12, SR_CTAID.Z ;  /* 0x00000000000c79c3 */ /* 0x000fe20000002700 */
[----:B------:R-:W-:Y:S01]  /*24690*/  R2UR UR8, R2 ;  /* 0x00000000020872ca */ /* 0x000fe200000e0000 */
[----:B------:R-:W-:Y:S01]  /*246a0*/  ULDC.64 UR4, c[0x0][0x198] ;  /* 0x0000660000047ab9 */ /* 0x000fe20000000a00 */
[----:B------:R-:W-:Y:S01]  /*246b0*/  UMOV UR9, 0x1a0 ;  /* 0x000001a000097882 */ /* 0x000fe20000000000 */
[----:B------:R-:W-:Y:S01]  /*246c0*/  UIADD3 UR4, UP0, UR4, 0x670, URZ ;  /* 0x0000067004047890 */ /* 0x000fe2000ff1e03f */
[----:B------:R-:W-:-:S03]  /*246d0*/  UMOV UR10, UR42 ;  /* 0x0000002a000a7c82 */ /* 0x000fc60008000000 */
[----:B------:R-:W2:Y:S01]  /*246e0*/  S2UR UR11, SR_CTAID.Y ;  /* 0x00000000000b79c3 */ /* 0x000ea20000002600 */
[----:B------:R-:W-:-:S05]  /*246f0*/  UIADD3.X UR5, URZ, UR5, URZ, UP0, !UPT ;  /* 0x000000053f057290 */ /* 0x000fca00087fe43f */
[----:B------:R-:W-:-:S09]  /*24700*/  UIADD3 UR8, UR8, 0x1000, URZ ;  /* 0x0000100008087890 */ /* 0x000fd2000fffe03f */
[----:B--2---:R2:W-:Y:S01]  /*24710*/  UTMASTG.4D [UR8], [UR4] ;  /* 0x00000008040073b5 */ /* 0x0045e20008018000 */
[----:B------:R0:W-:Y:S01]  /*24720*/  UTMACMDFLUSH ;  /* 0x00000000000079b7 */ /* 0x0001e20000000000 */
[----:B--2---:R-:W-:-:S04]  /*24730*/  DEPBAR.LE SB0, 0x1 ;  /* 0x000080400000791a */ /* 0x004fc80000000000 */
.L_x_80:
[----:B------:R-:W-:Y:S05]  /*24740*/  BSYNC B0 ;  /* 0x0000000000007941 */ /* 0x000fea0003800000 */
.L_x_79:
[----:B------:R-:W-:Y:S01]  /*24750*/  BAR.SYNC.DEFER_BLOCKING 0x1, 0x80 ;  /* 0x0042000000007b1d */ /* 0x000fe20000010000 */
[----:B-1----:R-:W-:Y:S02]  /*24760*/  F2FP.F16.F32.PACK_AB R12, R37, R38 ;  /* 0x00000026250c723e */ /* 0x002fe400000000ff */
        /* <DEDUP_REMOVED lines=25> */
[----:B------:R-:W2:Y:S08]  /*24900*/  S2UR UR11, SR_CTAID.Y ;  /* 0x00000000000b79c3 */ /* 0x000eb00000002600 */
[----:B--2---:R2:W-:Y:S01]  /*24910*/  UTMASTG.4D [UR8], [UR4] ;  /* 0x00000008040073b5 */ /* 0x0045e20008018000 */
[----:B------:R0:W-:Y:S01]  /*24920*/  UTMACMDFLUSH ;  /* 0x00000000000079b7 */ /* 0x0001e20000000000 */
[----:B--2---:R-:W-:-:S04]  /*24930*/  DEPBAR.LE SB0, 0x1 ;  /* 0x000080400000791a */ /* 0x004fc80000000000 */
.L_x_82:
[----:B------:R-:W-:Y:S05]  /*24940*/  BSYNC B0 ;  /* 0x0000000000007941 */ /* 0x000fea0003800000 */
.L_x_81:
[----:B------:R-:W-:Y:S06]  /*24950*/  BAR.SYNC.DEFER_BLOCKING 0x1, 0x80 ;  /* 0x0042000000007b1d */ /* 0x000fec0000010000 */
[----:B------:R-:W-:Y:S01]  /*24960*/  BSSY B0, `(.L_x_83) ;  /* 0x0000016000007945 */ /* 0x000fe20003800000 */
        /* <DEDUP_REMOVED lines=19> */
[----:B---3--:R3:W-:Y:S02]  /*24aa0*/  UTMASTG.4D [UR8], [UR4] ;  /* 0x00000008040073b5 */ /* 0x0087e40008018000 */
[----:B---3--:R0:W-:Y:S02]  /*24ab0*/  UTMACMDFLUSH ;  /* 0x00000000000079b7 */ /* 0x0081e40000000000 */
.L_x_84:
[----:B------:R-:W-:Y:S05]  /*24ac0*/  BSYNC B0 ;  /* 0x0000000000007941 */ /* 0x000fea0003800000 */
.L_x_83:
[----:B-1----:R-:W3:Y:S01]  /*24ad0*/  LDL.LU R0, [R1+0x25c] ;  /* 0x00025c0001007983 */ /* 0x002ee20000300800 */
[----:B-----5:R-:W-:Y:S01]  /*24ae0*/  R2UR UR5, R23 ;  /* 0x00000000170572ca */ /* 0x020fe200000e0000 */
[----:B------:R-:W-:-:S04]  /*24af0*/  DEPBAR.LE SB0, 0x0 ;  /* 0x000080000000791a */ /* 0x000fc80000000000 */
[----:B---3--:R-:W-:-:S13]  /*24b00*/  R2UR UR4, R0 ;  /* 0x00000000000472ca */ /* 0x008fda00000e0000 */
[----:B------:R-:W-:-:S04]  /*24b10*/  UIADD3 UR4, UR4, -0x1, URZ ;  /* 0xffffffff04047890 */ /* 0x000fc8000fffe03f */
[----:B------:R-:W-:-:S04]  /*24b20*/  USHF.L.U32 UR4, UR4, 0x3, URZ ;  /* 0x0000000304047899 */ /* 0x000fc8000800063f */
[----:B------:R-:W-:-:S04]  /*24b30*/  ULOP3.LUT UR4, UR4, 0x8, URZ, 0xe2, !UPT ;  /* 0x0000000804047892 */ /* 0x000fc8000f8ee23f */
[----:B------:R-:W-:-:S06]  /*24b40*/  ULOP3.LUT UR4, UR4, 0x18, URZ, 0x3c, !UPT ;  /* 0x0000001804047892 */ /* 0x000fcc000f8e3c3f */
[----:B------:R-:W-:-:S04]  /*24b50*/  IMAD.U32 R0, RZ, RZ, UR4 ;  /* 0x00000004ff007e24 */ /* 0x000fc8000f8e00ff */
[----:B------:R-:W-:Y:S01]  /*24b60*/  SYNCS.ARRIVE.TRANS64.A1T0 RZ, [R0+UR5+0xc0090], RZ ;  /* 0x0c0090ff00ff79a7 */ /* 0x000fe20008100005 */
[----:B------:R-:W-:Y:S05]  /*24b70*/  EXIT ;  /* 0x000000000000794d */ /* 0x000fea0003800000 */
.L_x_6:
[----:B------:R-:W-:-:S08]  /*24b80*/  UISETP.NE.AND UP0, UPT, UR6, 0x1, UPT ;  /* 0x000000010600788c */ /* 0x000fd0000bf05270 */
[----:B------:R-:W1:-:S00]  /*24b90*/  USETMAXREG.DEALLOC.CTAPOOL 0x18 ;  /* 0x00000018000079c8 */ /* 0x000e4000080e0500 */
[----:B------:R-:W-:-:S13]  /*24ba0*/  PLOP3.LUT P0, PT, PT, PT, UP0, 0x80, 0x0 ;  /* 0x000000000000781c */ /* 0x000fda0003f0f008 */
[----:B------:R-:W-:Y:S05]  /*24bb0*/  @P0 EXIT ;  /* 0x000000000000094d */ /* 0x000fea0003800000 */
[----:B------:R-:W2:Y:S01]  /*24bc0*/  S2UR UR11, SR_CTAID.X ;  /* 0x00000000000b79c3 */ /* 0x000ea20000002500 */
[----:B------:R-:W-:Y:S01]  /*24bd0*/  ELECT P3, URZ, PT ;  /* 0x00000000003f782f */ /* 0x000fe20003860000 */
[----:B------:R-:W-:Y:S01]  /*24be0*/  BSSY B0, `(.L_x_85) ;  /* 0x000004c000007945 */ /* 0x000fe20003800000 */
[----:B-1----:R-:W-:Y:S01]  /*24bf0*/  MOV R0, RZ ;  /* 0x000000ff00007202 */ /* 0x002fe20000000f00 */
[----:B------:R-:W-:Y:S01]  /*24c00*/  IMAD.MOV.U32 R3, RZ, RZ, RZ ;  /* 0x000000ffff037224 */ /* 0x000fe200078e00ff */
[----:B------:R-:W-:-:S03]  /*24c10*/  MOV R7, RZ ;  /* 0x000000ff00077202 */ /* 0x000fc60000000f00 */
[----:B------:R-:W1:Y:S08]  /*24c20*/  S2UR UR60, SR_CTAID.Y ;  /* 0x00000000003c79c3 */ /* 0x000e700000002600 */
[----:B------:R-:W3:Y:S01]  /*24c30*/  S2UR UR61, SR_CTAID.Z ;  /* 0x00000000003d79c3 */ /* 0x000ee20000002700 */
[----:B--2---:R-:W-:Y:S01]  /*24c40*/  USHF.L.U32 UR11, UR11, 0x7, URZ ;  /* 0x000000070b0b7899 */ /* 0x004fe2000800063f */
[----:B------:R-:W-:Y:S11]  /*24c50*/  @!P3 BRA `(.L_x_86) ;  /* 0x000000040010b947 */ /* 0x000ff60003800000 */
[----:B------:R-:W2:Y:S01]  /*24c60*/  S2R R3, SR_CgaCtaId ;  /* 0x0000000000037919 */ /* 0x000ea20000008800 */
[----:B------:R-:W-:Y:S02]  /*24c70*/  MOV R2, 0x400 ;  /* 0x0000040000027802 */ /* 0x000fe40000000f00 */
[----:B------:R-:W-:Y:S02]  /*24c80*/  MOV R4, 0x1 ;  /* 0x0000000100047802 */ /* 0x000fe40000000f00 */
[----:B--2---:R-:W-:Y:S02]  /*24c90*/  LEA R3, R3, R2, 0x18 ;  /* 0x0000000203037211 */ /* 0x004fe400078ec0ff */
[----:B------:R-:W-:-:S04]  /*24ca0*/  SHF.L.U32 R2, R4, 0x1f, RZ ;  /* 0x0000001f04027819 */ /* 0x000fc800000006ff */
[----:B------:R-:W2:Y:S02]  /*24cb0*/  SYNCS.PHASECHK.TRANS64.TRYWAIT P0, [R3+URZ+0xc0060], R2 ;  /* 0x0c006002030075a7 */ /* 0x000ea4000800017f */
[----:B--2---:R-:W-:Y:S05]  /*24cc0*/  @!P0 BRA `(.L_x_87) ;  /* 0x0000002000288947 */ /* 0x004fea0003800000 */
.L_x_123:
[----:B------:R-:W-:Y:S01]  /*24cd0*/  ULOP3.LUT UR4, UR7, 0x2, URZ, 0xfc, !UPT ;  /* 0x0000000207047892 */ /* 0x000fe2000f8efc3f */
[----:B--2---:R-:W-:-:S03]  /*24ce0*/  @P2 MOV R2, 0x10000 ;  /* 0x0001000000022802 */ /* 0x004fc60000000f00 */
[----:B------:R-:W-:Y:S01]  /*24cf0*/  UPRMT UR4, UR4, 0x9910, URZ ;  /* 0x0000991004047896 */ /* 0x000fe2000800003f */
[----:B------:R2:W-:Y:S03]  /*24d00*/  @P2 SYNCS.ARRIVE.TRANS64 RZ, [R3+URZ+0xc0050], R2 ;  /* 0x0c00500203ff29a7 */ /* 0x0005e6000800003f */
[----:B------:R-:W-:-:S06]  /*24d10*/  UISETP.NE.AND UP0, UPT, UR4, 0x2, UPT ;  /* 0x000000020400788c */ /* 0x000fcc000bf05270 */
[----:B------:R-:W-:-:S13]  /*24d20*/  PLOP3.LUT P0, PT, PT, PT, UP0, 0x80, 0x0 ;  /* 0x000000000000781c */ /* 0x000fda0003f0f008 */
[----:B--2---:R-:W-:Y:S05]  /*24d30*/  @P0 BRA `(.L_x_88) ;  /* 0x0000000000040947 */ /* 0x004fea0003800000 */
[----:B-1-3--:R-:W-:Y:S01]  /*24d40*/  BPT.TRAP 0x1 ;  /* 0x000000040000795c */ /* 0x00afe20000300000 */
.L_x_88:
[----:B------:R-:W-:-:S04]  /*24d50*/  LOP3.LUT P0, RZ, R6, 0x1f, RZ, 0xc0, !PT ;  /* 0x0000001f06ff7812 */ /* 0x000fc8000780c0ff */
[----:B------:R-:W-:-:S13]  /*24d60*/  PLOP3.LUT P0, PT, P0, P2, PT, 0x2a, 0x0 ;  /* 0x000000000000781c */ /* 0x000fda0000704572 */
[----:B------:R-:W-:Y:S05]  /*24d70*/  @P0 BRA `(.L_x_89) ;  /* 0x0000000000040947 */ /* 0x000fea0003800000 */
[----:B-1-3--:R-:W-:Y:S01]  /*24d80*/  BPT.TRAP 0x1 ;  /* 0x000000040000795c */ /* 0x00afe20000300000 */
.L_x_89:
[----:B------:R-:W-:Y:S01]  /*24d90*/  R2UR UR8, R3 ;  /* 0x00000000030872ca */ /* 0x000fe200000e0000 */
[----:B------:R-:W-:Y:S01]  /*24da0*/  ULDC.64 UR4, c[0x0][0x198] ;  /* 0x0000660000047ab9 */ /* 0x000fe20000000a00 */
[----:B------:R-:W-:Y:S01]  /*24db0*/  UMOV UR14, 0x0 ;  /* 0x00000000000e7882 */ /* 0x000fe20000000000 */
[----:B------:R-:W-:Y:S01]  /*24dc0*/  UIADD3 UR4, UP0, UR4, 0xf0, URZ ;  /* 0x000000f004047890 */ /* 0x000fe2000ff1e03f */
[----:B------:R-:W-:Y:S01]  /*24dd0*/  IMAD.MOV.U32 R7, RZ, RZ, 0x40 ;  /* 0x00000040ff077424 */ /* 0x000fe200078e00ff */
[----:B------:R-:W-:Y:S01]  /*24de0*/  UMOV UR15, 0x10000000 ;  /* 0x10000000000f7882 */ /* 0x000fe20000000000 */
[----:B------:R-:W-:Y:S01]  /*24df0*/  UMOV UR10, URZ ;  /* 0x0000003f000a7c82 */ /* 0x000fe20008000000 */
[----:B------:R-:W-:Y:S01]  /*24e00*/  UIADD3.X UR5, URZ, UR5, URZ, UP0, !UPT ;  /* 0x000000053f057290 */ /* 0x000fe200087fe43f */
[----:B------:R-:W-:Y:S01]  /*24e10*/  MOV R3, 0x1 ;  /* 0x0000000100037802 */ /* 0x000fe20000000f00 */
[----:B-1----:R-:W-:Y:S01]  /*24e20*/  UMOV UR12, UR60 ;  /* 0x0000003c000c7c82 */ /* 0x002fe20008000000 */
[----:B---3--:R-:W-:Y:S01]  /*24e30*/  UMOV UR13, UR61 ;  /* 0x0000003d000d7c82 */ /* 0x008fe20008000000 */
[----:B------:R-:W-:Y:S01]  /*24e40*/  UMOV UR26, 0x40 ;  /* 0x00000040001a7882 */ /* 0x000fe20000000000 */
[----:B------:R-:W-:Y:S01]  /*24e50*/  UMOV UR27, UR11 ;  /* 0x0000000b001b7c82 */ /* 0x000fe20008000000 */
[----:B------:R-:W-:-:S02]  /*24e60*/  UIADD3 UR9, UR8, 0xc0050, URZ ;  /* 0x000c005008097890 */ /* 0x000fc4000fffe03f */
[----:B------:R-:W-:Y:S02]  /*24e70*/  UIADD3 UR24, UR8, 0x2000, URZ ;  /* 0x0000200008187890 */ /* 0x000fe4000fffe03f */
[----:B------:R-:W-:Y:S01]  /*24e80*/  UIADD3 UR16, UR8, 0x4000, URZ ;  /* 0x0000400008107890 */ /* 0x000fe2000fffe03f */
[----:B------:R-:W-:Y:S01]  /*24e90*/  UMOV UR28, UR60 ;  /* 0x0000003c001c7c82 */ /* 0x000fe20008000000 */
[----:B------:R-:W-:Y:S01]  /*24ea0*/  UMOV UR29, UR61 ;  /* 0x0000003d001d7c82 */ /* 0x000fe20008000000 */
[----:B------:R-:W-:Y:S01]  /*24eb0*/  UMOV UR25, UR9 ;  /* 0x0000000900197c82 */ /* 0x000fe20008000000 */
[----:B------:R-:W-:Y:S01]  /*24ec0*/  UMOV UR18, 0x80 ;  /* 0x0000008000127882 */ /* 0x000fe20000000000 */
[----:B------:R-:W-:Y:S01]  /*24ed0*/  UMOV UR19, UR11 ;  /* 0x0000000b00137c82 */ /* 0x000fe20008000000 */
[----:B------:R-:W-:Y:S01]  /*24ee0*/  UMOV UR20, UR60 ;  /* 0x0000003c00147c82 */ /* 0x000fe20008000000 */
[----:B------:R-:W-:Y:S01]  /*24ef0*/  UMOV UR21, UR61 ;  /* 0x0000003d00157c82 */ /* 0x000fe20008000000 */
[----:B------:R1:W-:Y:S01]  /*24f00*/  UTMALDG.4D [UR8], [UR4], desc[UR14] ;  /* 0x00000e08040075b4 */ /* 0x0003e20008019000 */
[----:B------:R-:W-:Y:S01]  /*24f10*/  UIADD3 UR56, UR8, 0x6000, URZ ;  /* 0x0000600008387890 */ /* 0x000fe2000fffe03f */
[----:B------:R-:W-:Y:S01]  /*24f20*/  UMOV UR17, UR9 ;  /* 0x0000000900117c82 */ /* 0x000fe20008000000 */
[----:B------:R-:W-:Y:S01]  /*24f30*/  UIADD3 UR32, UR8, 0x8000, URZ ;  /* 0x0000800008207890 */ /* 0x000fe2000fffe03f */
[----:B------:R-:W-:Y:S01]  /*24f40*/  UMOV UR58, 0xc0 ;  /* 0x000000c0003a7882 */ /* 0x000fe20000000000 */
[----:B------:R-:W-:Y:S01]  /*24f50*/  UMOV UR59, UR11 ;  /* 0x0000000b003b7c82 */ /* 0x000fe20008000000 */
[----:B------:R2:W-:Y:S01]  /*24f60*/  UTMALDG.4D [UR24], [UR4], desc[UR14] ;  /* 0x00000e18040075b4 */ /* 0x0005e20008019000 */
[----:B------:R-:W-:Y:S01]  /*24f70*/  UMOV UR57, UR9 ;  /* 0x0000000900397c82 */ /* 0x000fe20008000000 */
[----:B------:R-:W-:Y:S01]  /*24f80*/  UMOV UR34, 0x100 ;  /* 0x0000010000227882 */ /* 0x000fe20000000000 */
[----:B------:R-:W-:Y:S01]  /*24f90*/  UMOV UR35, UR11 ;  /* 0x0000000b00237c82 */ /* 0x000fe20008000000 */
[----:B------:R-:W-:Y:S01]  /*24fa0*/  UMOV UR36, UR60 ;  /* 0x0000003c00247c82 */ /* 0x000fe20008000000 */
[----:B------:R-:W-:Y:S01]  /*24fb0*/  UMOV UR37, UR61 ;  /* 0x0000003d00257c82 */ /* 0x000fe20008000000 */
[----:B------:R-:W-:Y:S01]  /*24fc0*/  UMOV UR33, UR9 ;  /* 0x0000000900217c82 */ /* 0x000fe20008000000 */
[----:B------:R3:W-:Y:S01]  /*24fd0*/  UTMALDG.4D [UR16], [UR4], desc[UR14] ;  /* 0x00000e10040075b4 */ /* 0x0007e20008019000 */
[----:B------:R4:W-:Y:S01]  /*24fe0*/  UTMALDG.4D [UR56], [UR4], desc[UR14] ;  /* 0x00000e38040075b4 */ /* 0x0009e20008019000 */
[----:B-1----:R-:W-:Y:S01]  /*24ff0*/  UMOV UR10, 0x1c0 ;  /* 0x000001c0000a7882 */ /* 0x002fe20000000000 */
[----:B------:R4:W-:Y:S01]  /*25000*/  UTMALDG.4D [UR32], [UR4], desc[UR14] ;  /* 0x00000e20040075b4 */ /* 0x0009e20008019000 */
[----:B--2---:R-:W-:Y:S01]  /*25010*/  UIADD3 UR24, UR8, 0xa000, URZ ;  /* 0x0000a00008187890 */ /* 0x004fe2000fffe03f */
[----:B------:R-:W-:Y:S01]  /*25020*/  UMOV UR26, 0x140 ;  /* 0x00000140001a7882 */ /* 0x000fe20000000000 */
[----:B---3--:R-:W-:-:S07]  /*25030*/  UIADD3 UR16, UR8, 0xc000, URZ ;  /* 0x0000c00008107890 */ /* 0x008fce000fffe03f */
[----:B------:R4:W-:Y:S01]  /*25040*/  UTMALDG.4D [UR24], [UR4], desc[UR14] ;  /* 0x00000e18040075b4 */ /* 0x0009e20008019000 */
[----:B------:R-:W-:Y:S01]  /*25050*/  UIADD3 UR8, UR8, 0xe000, URZ ;  /* 0x0000e00008087890 */ /* 0x000fe2000fffe03f */
[----:B------:R-:W-:Y:S02]  /*25060*/  UMOV UR18, 0x180 ;  /* 0x0000018000127882 */ /* 0x000fe40000000000 */
[----:B------:R4:W-:Y:S06]  /*25070*/  UTMALDG.4D [UR16], [UR4], desc[UR14] ;  /* 0x00000e10040075b4 */ /* 0x0009ec0008019000 */
[----:B------:R4:W-:Y:S02]  /*25080*/  UTMALDG.4D [UR8], [UR4], desc[UR14] ;  /* 0x00000e08040075b4 */ /* 0x0009e40008019000 */
[----:B----4-:R-:W-:Y:S01]  /*25090*/  NOP ;  /* 0x0000000000007918 */ /* 0x010fe20000000000 */
.L_x_86:
[----:B-1-3--:R-:W-:Y:S05]  /*250a0*/  BSYNC B0 ;  /* 0x0000000000007941 */ /* 0x00afea0003800000 */
.L_x_85:
[----:B------:R-:W1:Y:S01]  /*250b0*/  LDC R2, c[0x0][0x28c] ;  /* 0x0000a300ff027b82 */ /* 0x000e620000000800 */
[----:B------:R-:W-:Y:S01]  /*250c0*/  BSSY B0, `(.L_x_90) ;  /* 0x000004c000007945 */ /* 0x000fe20003800000 */
[----:B-1----:R-:W-:-:S13]  /*250d0*/  ISETP.GT.AND P4, PT, R2, RZ, P3 ;  /* 0x000000ff0200720c */ /* 0x002fda0001f84270 */
[----:B------:R-:W-:Y:S05]  /*250e0*/  @!P4 BRA `(.L_x_91) ;  /* 0x000000040024c947 */ /* 0x000fea0003800000 */
[----:B------:R-:W1:Y:S01]  /*250f0*/  S2R R5, SR_CgaCtaId ;  /* 0x0000000000057919 */ /* 0x000e620000008800 */
[----:B------:R-:W-:-:S04]  /*25100*/  MOV R0, 0x400 ;  /* 0x0000040000007802 */ /* 0x000fc80000000f00 */
[----:B-1----:R-:W-:Y:S02]  /*25110*/  LEA R5, R5, R0, 0x18 ;  /* 0x0000000005057211 */ /* 0x002fe400078ec0ff */
[----:B------:R-:W-:-:S04]  /*25120*/  MOV R0, 0x1 ;  /* 0x0000000100007802 */ /* 0x000fc80000000f00 */
[----:B------:R-:W-:-:S04]  /*25130*/  SHF.L.U32 R0, R0, 0x1f, RZ ;  /* 0x0000001f00007819 */ /* 0x000fc800000006ff */
[----:B------:R-:W1:Y:S02]  /*25140*/  SYNCS.PHASECHK.TRANS64.TRYWAIT P0, [R5+URZ+0xc0028], R0 ;  /* 0x0c002800050075a7 */ /* 0x000e64000800017f */
[----:B-1----:R-:W-:Y:S05]  /*25150*/  @!P0 BRA `(.L_x_92) ;  /* 0x0000001c00188947 */ /* 0x002fea0003800000 */
.L_x_124:
[----:B------:R-:W-:Y:S01]  /*25160*/  ULOP3.LUT UR4, UR7, 0x2, URZ, 0xfc, !UPT ;  /* 0x0000000207047892 */ /* 0x000fe2000f8efc3f */
[----:B-1----:R-:W-:-:S03]  /*25170*/  @P2 IMAD.MOV.U32 R0, RZ, RZ, 0x20000 ;  /* 0x00020000ff002424 */ /* 0x002fc600078e00ff */
[----:B------:R-:W-:Y:S01]  /*25180*/  UPRMT UR4, UR4, 0x9910, URZ ;  /* 0x0000991004047896 */ /* 0x000fe2000800003f */
[----:B------:R1:W-:Y:S03]  /*25190*/  @P2 SYNCS.ARRIVE.TRANS64 RZ, [R5+URZ+0xc0000], R0 ;  /* 0x0c00000005ff29a7 */ /* 0x0003e6000800003f */
[----:B------:R-:W-:-:S06]  /*251a0*/  UISETP.NE.AND UP0, UPT, UR4, 0x2, UPT ;  /* 0x000000020400788c */ /* 0x000fcc000bf05270 */
[----:B------:R-:W-:-:S13]  /*251b0*/  PLOP3.LUT P0, PT, PT, PT, UP0, 0x80, 0x0 ;  /* 0x000000000000781c */ /* 0x000fda0003f0f008 */
[----:B-1----:R-:W-:Y:S05]  /*251c0*/  @P0 BRA `(.L_x_93) ;  /* 0x0000000000040947 */ /* 0x002fea0003800000 */
[----:B------:R-:W-:Y:S01]  /*251d0*/  BPT.TRAP 0x1 ;  /* 0x000000040000795c */ /* 0x000fe20000300000 */
.L_x_93:
[----:B------:R-:W-:-:S04]  /*251e0*/  LOP3.LUT P0, RZ, R6, 0x1f, RZ, 0xc0, !PT ;  /* 0x0000001f06ff7812 */ /* 0x000fc8000780c0ff */
[----:B------:R-:W-:-:S13]  /*251f0*/  PLOP3.LUT P0, PT, P0, P2, PT, 0x2a, 0x0 ;  /* 0x000000000000781c */ /* 0x000fda0000704572 */
[----:B------:R-:W-:Y:S05]  /*25200*/  @P0 BRA `(.L_x_94) ;  /* 0x0000000000040947 */ /* 0x000fea0003800000 */
[----:B------:R-:W-:Y:S01]  /*25210*/  BPT.TRAP 0x1 ;  /* 0x000000040000795c */ /* 0x000fe20000300000 */
.L_x_94:
[----:B------:R-:W-:Y:S01]  /*25220*/  R2UR UR6, R5 ;  /* 0x00000000050672ca */ /* 0x000fe200000e0000 */
[----:B------:R-:W-:Y:S01]  /*25230*/  ULDC.64 UR8, c[0x0][0x198] ;  /* 0x0000660000087ab9 */ /* 0x000fe20000000a00 */
[----:B------:R-:W-:Y:S01]  /*25240*/  UMOV UR19, URZ ;  /* 0x0000003f00137c82 */ /* 0x000fe20008000000 */
[----:B------:R-:W-:Y:S01]  /*25250*/  UIADD3 UR8, UP0, UR8, 0x1f0, URZ ;  /* 0x000001f008087890 */ /* 0x000fe2000ff1e03f */
[----:B------:R-:W-:Y:S01]  /*25260*/  MOV R0, 0x1 ;  /* 0x0000000100007802 */ /* 0x000fe20000000f00 */
[----:B------:R-:W-:Y:S01]  /*25270*/  UMOV UR4, 0x0 ;  /* 0x0000000000047882 */ /* 0x000fe20000000000 */
[----:B------:R-:W-:Y:S01]  /*25280*/  UMOV UR5, 0x10000000 ;  /* 0x1000000000057882 */ /* 0x000fe20000000000 */
[----:B------:R-:W-:Y:S01]  /*25290*/  UIADD3.X UR9, URZ, UR9, URZ, UP0, !UPT ;  /* 0x000000093f097290 */ /* 0x000fe200087fe43f */
[----:B------:R-:W-:Y:S01]  /*252a0*/  UMOV UR18, URZ ;  /* 0x0000003f00127c82 */ /* 0x000fe20008000000 */
[----:B------:R-:W-:Y:S01]  /*252b0*/  UMOV UR20, UR60 ;  /* 0x0000003c00147c82 */ /* 0x000fe20008000000 */
[----:B------:R-:W-:Y:S01]  /*252c0*/  UMOV UR21, UR61 ;  /* 0x0000003d00157c82 */ /* 0x000fe20008000000 */
[----:B------:R-:W-:-:S02]  /*252d0*/  UMOV UR26, 0x40 ;  /* 0x00000040001a7882 */ /* 0x000fc40000000000 */
[----:B------:R-:W-:Y:S02]  /*252e0*/  UIADD3 UR16, UR6, 0x20000, URZ ;  /* 0x0002000006107890 */ /* 0x000fe4000fffe03f */
[----:B------:R-:W-:Y:S02]  /*252f0*/  UIADD3 UR17, UR6, 0xc0000, URZ ;  /* 0x000c000006117890 */ /* 0x000fe4000fffe03f */
[----:B------:R-:W-:Y:S02]  /*25300*/  UIADD3 UR24, UR6, 0x24000, URZ ;  /* 0x0002400006187890 */ /* 0x000fe4000fffe03f */
[----:B------:R-:W-:Y:S01]  /*25310*/  UIADD3 UR56, UR6, 0x28000, URZ ;  /* 0x0002800006387890 */ /* 0x000fe2000fffe03f */
[----:B------:R-:W-:Y:S01]  /*25320*/  UMOV UR28, UR60 ;  /* 0x0000003c001c7c82 */ /* 0x000fe20008000000 */
[----:B------:R-:W-:Y:S01]  /*25330*/  UMOV UR29, UR61 ;  /* 0x0000003d001d7c82 */ /* 0x000fe20008000000 */
[----:B------:R-:W-:Y:S01]  /*25340*/  UMOV UR27, UR19 ;  /* 0x00000013001b7c82 */ /* 0x000fe20008000000 */
[----:B------:R-:W-:Y:S01]  /*25350*/  UMOV UR25, UR17 ;  /* 0x0000001100197c82 */ /* 0x000fe20008000000 */
[----:B------:R-:W-:Y:S01]  /*25360*/  UIADD3 UR48, UR6, 0x2c000, URZ ;  /* 0x0002c00006307890 */ /* 0x000fe2000fffe03f */
[----:B------:R1:W-:Y:S01]  /*25370*/  UTMALDG.4D [UR16], [UR8], desc[UR4] ;  /* 0x00000410080075b4 */ /* 0x0003e20008019000 */
[----:B------:R-:W-:-:S02]  /*25380*/  UIADD3 UR40, UR6, 0x30000, URZ ;  /* 0x0003000006287890 */ /* 0x000fc4000fffe03f */
[----:B------:R-:W-:Y:S01]  /*25390*/  UIADD3 UR32, UR6, 0x34000, URZ ;  /* 0x0003400006207890 */ /* 0x000fe2000fffe03f */
[----:B------:R-:W-:Y:S01]  /*253a0*/  UMOV UR58, 0x80 ;  /* 0x00000080003a7882 */ /* 0x000fe20000000000 */
[----:B------:R-:W-:Y:S01]  /*253b0*/  UMOV UR59, UR19 ;  /* 0x00000013003b7c82 */ /* 0x000fe20008000000 */
[----:B------:R-:W-:Y:S01]  /*253c0*/  UMOV UR57, UR17 ;  /* 0x0000001100397c82 */ /* 0x000fe20008000000 */
[----:B------:R2:W-:Y:S01]  /*253d0*/  UTMALDG.4D [UR24], [UR8], desc[UR4] ;  /* 0x00000418080075b4 */ /* 0x0005e20008019000 */
[----:B------:R-:W-:Y:S01]  /*253e0*/  UMOV UR50, 0xc0 ;  /* 0x000000c000327882 */ /* 0x000fe20000000000 */
[----:B------:R-:W-:Y:S01]  /*253f0*/  UMOV UR52, UR60 ;  /* 0x0000003c00347c82 */ /* 0x000fe20008000000 */
[----:B------:R-:W-:Y:S01]  /*25400*/  UMOV UR53, UR61 ;  /* 0x0000003d00357c82 */ /* 0x000fe20008000000 */
[----:B------:R-:W-:Y:S01]  /*25410*/  UMOV UR51, UR19 ;  /* 0x0000001300337c82 */ /* 0x000fe20008000000 */
[----:B------:R-:W-:Y:S01]  /*25420*/  UMOV UR49, UR17 ;  /* 0x0000001100317c82 */ /* 0x000fe20008000000 */
[----:B------:R-:W-:Y:S01]  /*25430*/  UMOV UR42, 0x100 ;  /* 0x00000100002a7882 */ /* 0x000fe20000000000 */
[----:B------:R-:W-:Y:S01]  /*25440*/  UMOV UR44, UR60 ;  /* 0x0000003c002c7c82 */ /* 0x000fe20008000000 */
[----:B------:R-:W-:Y:S01]  /*25450*/  UMOV UR45, UR61 ;  /* 0x0000003d002d7c82 */ /* 0x000fe20008000000 */
[----:B------:R3:W-:Y:S01]  /*25460*/  UTMALDG.4D [UR56], [UR8], desc[UR4] ;  /* 0x00000438080075b4 */ /* 0x0007e20008019000 */
[----:B------:R-:W-:Y:S01]  /*25470*/  UMOV UR43, UR19 ;  /* 0x00000013002b7c82 */ /* 0x000fe20008000000 */
[----:B------:R-:W-:Y:S01]  /*25480*/  UMOV UR41, UR17 ;  /* 0x0000001100297c82 */ /* 0x000fe20008000000 */
[----:B------:R-:W-:Y:S01]  /*25490*/  UMOV UR34, 0x140 ;  /* 0x0000014000227882 */ /* 0x000fe20000000000 */
[----:B------:R-:W-:Y:S01]  /*254a0*/  UMOV UR36, UR60 ;  /* 0x0000003c00247c82 */ /* 0x000fe20008000000 */
[----:B------:R-:W-:Y:S01]  /*254b0*/  UMOV UR37, UR61 ;  /* 0x0000003d00257c82 */ /* 0x000fe20008000000 */
[----:B------:R-:W-:Y:S01]  /*254c0*/  UMOV UR35, UR19 ;  /* 0x0000001300237c82 */ /* 0x000fe20008000000 */
[----:B------:R-:W-:Y:S01]  /*254d0*/  UMOV UR33, UR17 ;  /* 0x0000001100217c82 */ /* 0x000fe20008000000 */
[----:B------:R3:W-:Y:S01]  /*254e0*/  UTMALDG.4D [UR48], [UR8], desc[UR4] ;  /* 0x00000430080075b4 */ /* 0x0007e20008019000 */
[----:B-1----:R-:W-:Y:S01]  /*254f0*/  UIADD3 UR16, UR6, 0x3c000, URZ ;  /* 0x0003c00006107890 */ /* 0x002fe2000fffe03f */
[----:B------:R-:W-:Y:S01]  /*25500*/  UMOV UR18, 0x1c0 ;  /* 0x000001c000127882 */ /* 0x000fe20000000000 */
[----:B------:R3:W-:Y:S01]  /*25510*/  UTMALDG.4D [UR40], [UR8], desc[UR4] ;  /* 0x00000428080075b4 */ /* 0x0007e20008019000 */
[----:B--2---:R-:W-:Y:S01]  /*25520*/  UIADD3 UR24, UR6, 0x38000, URZ ;  /* 0x0003800006187890 */ /* 0x004fe2000fffe03f */
[----:B------:R-:W-:Y:S01]  /*25530*/  UMOV UR26, 0x180 ;  /* 0x00000180001a7882 */ /* 0x000fe20000000000 */
[----:B------:R3:W-:Y:S07]  /*25540*/  UTMALDG.4D [UR32], [UR8], desc[UR4] ;  /* 0x00000420080075b4 */ /* 0x0007ee0008019000 */
[----:B------:R3:W-:Y:S01]  /*25550*/  UTMALDG.4D [UR24], [UR8], desc[UR4] ;  /* 0x00000418080075b4 */ /* 0x0007e20008019000 */
[----:B------:R3:W-:Y:S02]  /*25560*/  UTMALDG.4D [UR16], [UR8], desc[UR4] ;  /* 0x00000410080075b4 */ /* 0x0007e40008019000 */
[----:B---3--:R-:W-:Y:S01]  /*25570*/  NOP ;  /* 0x0000000000007918 */ /* 0x008fe20000000000 */
.L_x_91:
[----:B------:R-:W-:Y:S05]  /*25580*/  BSYNC B0 ;  /* 0x0000000000007941 */ /* 0x000fea0003800000 */
.L_x_90:
[----:B------:R-:W-:Y:S04]  /*25590*/  BSSY B0, `(.L_x_95) ;  /* 0x000004e000007945 */ /* 0x000fe80003800000 */
[----:B------:R-:W-:Y:S05]  /*255a0*/  @!P3 BRA `(.L_x_96) ;  /* 0x000000040030b947 */ /* 0x000fea0003800000 */
[----:B------:R-:W1:Y:S01]  /*255b0*/  S2R R5, SR_CgaCtaId ;  /* 0x0000000000057919 */ /* 0x000e620000008800 */
[----:B------:R-:W-:-:S04]  /*255c0*/  MOV R4, 0x400 ;  /* 0x0000040000047802 */ /* 0x000fc80000000f00 */
[----:B-1----:R-:W-:Y:S02]  /*255d0*/  LEA R8, R5, R4, 0x18 ;  /* 0x0000000405087211 */ /* 0x002fe400078ec0ff */
[----:B------:R-:W-:-:S03]  /*255e0*/  MOV R5, 0x1 ;  /* 0x0000000100057802 */ /* 0x000fc60000000f00 */
[----:B------:R-:W-:Y:S01]  /*255f0*/  IMAD R4, R3, 0x8, R8 ;  /* 0x0000000803047824 */ /* 0x000fe200078e0208 */
[----:B------:R-:W-:-:S04]  /*25600*/  SHF.L.U32 R5, R5, 0x1f, RZ ;  /* 0x0000001f05057819 */ /* 0x000fc800000006ff */
[----:B------:R-:W1:Y:S02]  /*25610*/  SYNCS.PHASECHK.TRANS64.TRYWAIT P0, [R4+URZ+0xc0060], R5 ;  /* 0x0c006005040075a7 */ /* 0x000e64000800017f */
[----:B-1----:R-:W-:Y:S05]  /*25620*/  @!P0 BRA `(.L_x_97) ;  /* 0x0000001400f88947 */ /* 0x002fea0003800000 */
.L_x_125:
[----:B------:R-:W-:Y:S01]  /*25630*/  ULOP3.LUT UR4, UR7, 0x2, URZ, 0xfc, !UPT ;  /* 0x0000000207047892 */ /* 0x000fe2000f8efc3f */
[----:B-1----:R-:W-:-:S03]  /*25640*/  @P2 MOV R5, 0x10000 ;  /* 0x0001000000052802 */ /* 0x002fc60000000f00 */
[----:B------:R-:W-:Y:S01]  /*25650*/  UPRMT UR4, UR4, 0x9910, URZ ;  /* 0x0000991004047896 */ /* 0x000fe2000800003f */
[----:B------:R1:W-:Y:S03]  /*25660*/  @P2 SYNCS.ARRIVE.TRANS64 RZ, [R4+URZ+0xc0050], R5 ;  /* 0x0c00500504ff29a7 */ /* 0x0003e6000800003f */
[----:B------:R-:W-:-:S06]  /*25670*/  UISETP.NE.AND UP0, UPT, UR4, 0x2, UPT ;  /* 0x000000020400788c */ /* 0x000fcc000bf05270 */
[----:B------:R-:W-:-:S13]  /*25680*/  PLOP3.LUT P0, PT, PT, PT, UP0, 0x80, 0x0 ;  /* 0x000000000000781c */ /* 0x000fda0003f0f008 */
[----:B-1----:R-:W-:Y:S05]  /*25690*/  @P0 BRA `(.L_x_98) ;  /* 0x0000000000040947 */ /* 0x002fea0003800000 */
[----:B------:R-:W-:Y:S01]  /*256a0*/  BPT.TRAP 0x1 ;  /* 0x000000040000795c */ /* 0x000fe20000300000 */
.L_x_98:
[----:B------:R-:W-:-:S04]  /*256b0*/  LOP3.LUT P0, RZ, R6, 0x1f, RZ, 0xc0, !PT ;  /* 0x0000001f06ff7812 */ /* 0x000fc8000780c0ff */
[----:B------:R-:W-:-:S13]  /*256c0*/  PLOP3.LUT P0, PT, P0, P2, PT, 0x2a, 0x0 ;  /* 0x000000000000781c */ /* 0x000fda0000704572 */
[----:B------:R-:W-:Y:S05]  /*256d0*/  @P0 BRA `(.L_x_99) ;  /* 0x0000000000040947 */ /* 0x000fea0003800000 */
[----:B------:R-:W-:Y:S01]  /*256e0*/  BPT.TRAP 0x1 ;  /* 0x000000040000795c */ /* 0x000fe20000300000 */
.L_x_99:
[----:B------:R-:W-:Y:S01]  /*256f0*/  R2UR UR48, R3 ;  /* 0x00000000033072ca */ /* 0x000fe200000e0000 */
[----:B------:R-:W-:Y:S01]  /*25700*/  ULDC.64 UR8, c[0x0][0x198] ;  /* 0x0000660000087ab9 */ /* 0x000fe20000000a00 */
[----:B------:R-:W-:Y:S01]  /*25710*/  R2UR UR6, R8 ;  /* 0x00000000080672ca */ /* 0x000fe200000e0000 */
[----:B------:R-:W-:Y:S01]  /*25720*/  UIADD3 UR8, UP0, UR8, 0xf0, URZ ;  /* 0x000000f008087890 */ /* 0x000fe2000ff1e03f */
[----:B------:R-:W-:Y:S01]  /*25730*/  R2UR UR51, R7 ;  /* 0x00000000073372ca */ /* 0x000fe200000e0000 */
[----:B------:R-:W-:Y:S01]  /*25740*/  UMOV UR4, 0x0 ;  /* 0x0000000000047882 */ /* 0x000fe20000000000 */
[----:B------:R-:W-:Y:S01]  /*25750*/  R2UR UR49, R4 ;  /* 0x00000000043172ca */ /* 0x000fe200000e0000 */
[----:B------:R-:W-:Y:S01]  /*25760*/  UIADD3.X UR9, URZ, UR9, URZ, UP0, !UPT ;  /* 0x000000093f097290 */ /* 0x000fe200087fe43f */
[----:B------:R-:W-:Y:S01]  /*25770*/  UMOV UR5, 0x10000000 ;  /* 0x1000000000057882 */ /* 0x000fe20000000000 */
[----:B------:R-:W-:Y:S01]  /*25780*/  UMOV UR50, URZ ;  /* 0x0000003f00327c82 */ /* 0x000fe20008000000 */
[----:B------:R-:W-:Y:S01]  /*25790*/  UMOV UR52, UR60 ;  /* 0x0000003c00347c82 */ /* 0x000fe20008000000 */
[----:B------:R-:W-:Y:S01]  /*257a0*/  UMOV UR53, UR61 ;  /* 0x0000003d00357c82 */ /* 0x000fe20008000000 */
[----:B------:R-:W-:Y:S01]  /*257b0*/  UMOV UR26, 0x40 ;  /* 0x00000040001a7882 */ /* 0x000fe20000000000 */
[----:B------:R-:W-:-:S02]  /*257c0*/  UMOV UR28, UR60 ;  /* 0x0000003c001c7c82 */ /* 0x000fc40008000000 */
[----:B------:R-:W-:Y:S02]  /*257d0*/  ULEA UR48, UR48, UR6, 0x10 ;  /* 0x0000000630307291 */ /* 0x000fe4000f8e803f */
[----:B------:R-:W-:Y:S02]  /*257e0*/  UIADD3 UR51, UR11, UR51, URZ ;  /* 0x000000330b337290 */ /* 0x000fe4000fffe03f */
[----:B------:R-:W-:Y:S02]  /*257f0*/  UIADD3 UR49, UR49, 0xc0050, URZ ;  /* 0x000c005031317890 */ /* 0x000fe4000fffe03f */
[----:B------:R-:W-:Y:S02]  /*25800*/  UIADD3 UR24, UR48, 0x2000, URZ ;  /* 0x0000200030187890 */ /* 0x000fe4000fffe03f */
        /* <DEDUP_REMOVED lines=8> */
[----:B------:R-:W-:Y:S01]  /*25890*/  UTMALDG.4D [UR48], [UR8], desc[UR4] ;  /* 0x00000430080075b4 */ /* 0x000fe20008019000 */
        /* <DEDUP_REMOVED lines=8> */
[----:B------:R-:W-:-:S02]  /*25920*/  UIADD3 UR32, UR48, 0x8000, URZ ;  /* 0x0000800030207890 */ /* 0x000fc4000fffe03f */
[----:B------:R-:W-:Y:S01]  /*25930*/  UIADD3 UR56, UR48, 0xa000, URZ ;  /* 0x0000a00030387890 */ /* 0x000fe2000fffe03f */
        /* <DEDUP_REMOVED lines=9> */
[----:B------:R2:W-:Y:S01]  /*259d0*/  UTMALDG.4D [UR16], [UR8], desc[UR4] ;  /* 0x00000410080075b4 */ /* 0x0005e20008019000 */
[----:B------:R3:W-:Y:S01]  /*259e0*/  UTMALDG.4D [UR32], [UR8], desc[UR4] ;  /* 0x00000420080075b4 */ /* 0x0007e20008019000 */
[----:B-1----:R-:W-:Y:S01]  /*259f0*/  UIADD3 UR24, UR48, 0xc000, URZ ;  /* 0x0000c00030187890 */ /* 0x002fe2000fffe03f */
[----:B------:R-:W-:Y:S01]  /*25a00*/  UMOV UR26, 0x180 ;  /* 0x00000180001a7882 */ /* 0x000fe20000000000 */
[----:B------:R3:W-:Y:S07]  /*25a10*/  UTMALDG.4D [UR56], [UR8], desc[UR4] ;  /* 0x00000438080075b4 */ /* 0x0007ee0008019000 */
[----:B------:R3:W-:Y:S01]  /*25a20*/  UTMALDG.4D [UR24], [UR8], desc[UR4] ;  /* 0x00000418080075b4 */ /* 0x0007e20008019000 */
[----:B--2---:R-:W-:Y:S01]  /*25a30*/  UIADD3 UR16, UR48, 0xe000, URZ ;  /* 0x0000e00030107890 */ /* 0x004fe2000fffe03f */
[----:B------:R-:W-:-:S08]  /*25a40*/  UMOV UR18, 0x1c0 ;  /* 0x000001c000127882 */ /* 0x000fd00000000000 */
[----:B------:R3:W-:Y:S02]  /*25a50*/  UTMALDG.4D [UR16], [UR8], desc[UR4] ;  /* 0x00000410080075b4 */ /* 0x0007e40008019000 */
[----:B---3--:R-:W-:Y:S01]  /*25a60*/  NOP ;  /* 0x0000000000007918 */ /* 0x008fe20000000000 */
.L_x_96:
[----:B------:R-:W-:Y:S05]  /*25a70*/  BSYNC B0 ;  /* 0x0000000000007941 */ /* 0x000fea0003800000 */
.L_x_95:
[----:B------:R-:W-:Y:S01]  /*25a80*/  BSSY B0, `(.L_x_100) ;  /* 0x0000050000007945 */ /* 0x000fe20003800000 */
[----:B------:R-:W-:-:S03]  /*25a90*/  MOV R8, RZ ;  /* 0x000000ff00087202 */ /* 0x000fc60000000f00 */
[----:B------:R-:W-:Y:S05]  /*25aa0*/  @!P4 BRA `(.L_x_101) ;  /* 0x000000040034c947 */ /* 0x000fea0003800000 */
[----:B------:R-:W1:Y:S01]  /*25ab0*/  S2R R4, SR_CgaCtaId ;  /* 0x0000000000047919 */ /* 0x000e620000008800 */
[----:B------:R-:W-:-:S04]  /*25ac0*/  MOV R3, 0x400 ;  /* 0x0000040000037802 */ /* 0x000fc80000000f00 */
[----:B-1----:R-:W-:Y:S01]  /*25ad0*/  LEA R5, R4, R3, 0x18 ;  /* 0x0000000304057211 */ /* 0x002fe200078ec0ff */
[----:B------:R-:W-:-:S03]  /*25ae0*/  IMAD.MOV.U32 R4, RZ, RZ, 0x1 ;  /* 0x00000001ff047424 */ /* 0x000fc600078e00ff */
[----:B------:R-:W-:Y:S02]  /*25af0*/  LEA R3, R0, R5, 0x3 ;  /* 0x0000000500037211 */ /* 0x000fe400078e18ff */
[----:B------:R-:W-:-:S04]  /*25b00*/  SHF.L.U32 R4, R4, 0x1f, RZ ;  /* 0x0000001f04047819 */ /* 0x000fc800000006ff */
[----:B------:R-:W1:Y:S02]  /*25b10*/  SYNCS.PHASECHK.TRANS64.TRYWAIT P0, [R3+URZ+0xc0028], R4 ;  /* 0x0c002804030075a7 */ /* 0x000e64000800017f */
[----:B-1----:R-:W-:Y:S05]  /*25b20*/  @!P0 BRA `(.L_x_102) ;  /* 0x0000001000cc8947 */ /* 0x002fea0003800000 */
.L_x_126:
        /* <DEDUP_REMOVED lines=8> */
.L_x_103:
[----:B------:R-:W-:-:S04]  /*25bb0*/  LOP3.LUT P0, RZ, R6, 0x1f, RZ, 0xc0, !PT ;  /* 0x0000001f06ff7812 */ /* 0x000fc8000780c0ff */
[----:B------:R-:W-:-:S13]  /*25bc0*/  PLOP3.LUT P0, PT, P0, P2, PT, 0x2a, 0x0 ;  /* 0x000000000000781c */ /* 0x000fda0000704572 */
[----:B------:R-:W-:Y:S05]  /*25bd0*/  @P0 BRA `(.L_x_104) ;  /* 0x0000000000040947 */ /* 0x000fea0003800000 */
[----:B------:R-:W-:Y:S01]  /*25be0*/  BPT.TRAP 0x1 ;  /* 0x000000040000795c */ /* 0x000fe20000300000 */
.L_x_104:
[C---:B------:R-:W-:Y:S01]  /*25bf0*/  IMAD R5, R0.reuse, 0x20000, R5 ;  /* 0x0002000000057824 */ /* 0x040fe200078e0205 */
[----:B------:R-:W-:Y:S01]  /*25c00*/  R2UR UR49, R3 ;  /* 0x00000000033172ca */ /* 0x000fe200000e0000 */
[----:B------:R-:W-:Y:S01]  /*25c10*/  ULDC.64 UR8, c[0x0][0x198] ;  /* 0x0000660000087ab9 */ /* 0x000fe20000000a00 */
[----:B------:R-:W-:Y:S01]  /*25c20*/  UMOV UR51, URZ ;  /* 0x0000003f00337c82 */ /* 0x000fe20008000000 */
[----:B------:R-:W-:Y:S01]  /*25c30*/  UIADD3 UR8, UP0, UR8, 0x2f0, URZ ;  /* 0x000002f008087890 */ /* 0x000fe2000ff1e03f */
[----:B------:R-:W-:Y:S01]  /*25c40*/  R2UR UR6, R5 ;  /* 0x00000000050672ca */ /* 0x000fe200000e0000 */
[----:B------:R-:W-:Y:S01]  /*25c50*/  UMOV UR4, 0x0 ;  /* 0x0000000000047882 */ /* 0x000fe20000000000 */
[----:B------:R-:W-:Y:S01]  /*25c60*/  UMOV UR5, 0x10000000 ;  /* 0x1000000000057882 */ /* 0x000fe20000000000 */
[----:B------:R-:W-:Y:S01]  /*25c70*/  UIADD3.X UR9, URZ, UR9, URZ, UP0, !UPT ;  /* 0x000000093f097290 */ /* 0x000fe200087fe43f */
[----:B------:R-:W-:Y:S01]  /*25c80*/  IADD3 R0, R0, 0x1, RZ ;  /* 0x0000000100007810 */ /* 0x000fe20007ffe0ff */
[----:B------:R-:W-:Y:S01]  /*25c90*/  UMOV UR50, URZ ;  /* 0x0000003f00327c82 */ /* 0x000fe20008000000 */
[----:B------:R-:W-:Y:S01]  /*25ca0*/  UMOV UR52, UR60 ;  /* 0x0000003c00347c82 */ /* 0x000fe20008000000 */
[----:B------:R-:W-:Y:S01]  /*25cb0*/  UMOV UR53, UR61 ;  /* 0x0000003d00357c82 */ /* 0x000fe20008000000 */
[----:B------:R-:W-:Y:S01]  /*25cc0*/  UMOV UR26, 0x40 ;  /* 0x00000040001a7882 */ /* 0x000fe20000000000 */
[----:B------:R-:W-:Y:S01]  /*25cd0*/  UIADD3 UR49, UR49, 0xc0000, URZ ;  /* 0x000c000031317890 */ /* 0x000fe2000fffe03f */
[----:B------:R-:W-:Y:S01]  /*25ce0*/  MOV R8, 0x1 ;  /* 0x0000000100087802 */ /* 0x000fe20000000f00 */
[----:B------:R-:W-:Y:S01]  /*25cf0*/  UMOV UR28, UR60 ;  /* 0x0000003c001c7c82 */ /* 0x000fe20008000000 */
[----:B------:R-:W-:Y:S01]  /*25d00*/  UMOV UR29, UR61 ;  /* 0x0000003d001d7c82 */ /* 0x000fe20008000000 */
[----:B------:R-:W-:-:S02]  /*25d10*/  UIADD3 UR48, UR6, 0x20000, URZ ;  /* 0x0002000006307890 */ /* 0x000fc4000fffe03f */
[----:B------:R-:W-:Y:S02]  /*25d20*/  UIADD3 UR24, UR6, 0x24000, URZ ;  /* 0x0002400006187890 */ /* 0x000fe4000fffe03f */
[----:B------:R-:W-:Y:S02]  /*25d30*/  UIADD3 UR40, UR6, 0x28000, URZ ;  /* 0x0002800006287890 */ /* 0x000fe4000fffe03f */
[----:B------:R-:W-:Y:S01]  /*25d40*/  UIADD3 UR16, UR6, 0x2c000, URZ ;  /* 0x0002c00006107890 */ /* 0x000fe2000fffe03f */
        /* <DEDUP_REMOVED lines=35> */
.L_x_101:
[----:B------:R-:W-:Y:S05]  /*25f80*/  BSYNC B0 ;  /* 0x0000000000007941 */ /* 0x000fea0003800000 */
.L_x_100:
[----:B------:R-:W-:-:S13]  /*25f90*/  ISETP.GE.AND P0, PT, R2, 0x81, PT ;  /* 0x000000810200780c */ /* 0x000fda0003f06270 */
[----:B------:R-:W-:Y:S05]  /*25fa0*/  @!P0 EXIT ;  /* 0x000000000000894d */ /* 0x000fea0003800000 */
[----:B------:R-:W-:Y:S01]  /*25fb0*/  VIADD R2, R2, 0x7f ;  /* 0x0000007f02027836 */ /* 0x000fe20000000000 */
[----:B------:R-:W-:Y:S01]  /*25fc0*/  LOP3.LUT P0, RZ, R6, 0x1f, RZ, 0xc0, !PT ;  /* 0x0000001f06ff7812 */ /* 0x000fe2000780c0ff */
[----:B------:R-:W-:Y:S03]  /*25fd0*/  BSSY B0, `(.L_x_105) ;  /* 0x00000ac000007945 */ /* 0x000fe60003800000 */
[----:B------:R-:W-:Y:S02]  /*25fe0*/  SHF.R.S32.HI R3, RZ, 0x1f, R2 ;  /* 0x0000001fff037819 */ /* 0x000fe40000011402 */
[----:B------:R-:W-:Y:S02]  /*25ff0*/  PLOP3.LUT P0, PT, P0, P2, PT, 0x2a, 0x0 ;  /* 0x000000000000781c */ /* 0x000fe40000704572 */
[----:B------:R-:W-:Y:S02]  /*26000*/  LEA.HI R3, R3, R2, RZ, 0x7 ;  /* 0x0000000203037211 */ /* 0x000fe400078f38ff */
[----:B------:R-:W-:-:S02]  /*26010*/  MOV R2, UR7 ;  /* 0x0000000700027c02 */ /* 0x000fc40008000f00 */
[----:B------:R-:W-:Y:S02]  /*26020*/  SHF.R.S32.HI R3, RZ, 0x7, R3 ;  /* 0x00000007ff037819 */ /* 0x000fe40000011403 */
[----:B------:R-:W-:Y:S02]  /*26030*/  LOP3.LUT R2, R2, 0x2, RZ, 0xfc, !PT ;  /* 0x0000000202027812 */ /* 0x000fe400078efcff */
[----:B------:R-:W-:Y:S01]  /*26040*/  SHF.L.U32 R4, R3, 0x1, RZ ;  /* 0x0000000103047819 */ /* 0x000fe200000006ff */
[----:B------:R-:W-:-:S07]  /*26050*/  IMAD.MOV.U32 R3, RZ, RZ, 0x1 ;  /* 0x00000001ff037424 */ /* 0x000fce00078e00ff */
.L_x_116:
[----:B------:R-:W-:Y:S04]  /*26060*/  BSSY B1, `(.L_x_106) ;  /* 0x000004e000017945 */ /* 0x000fe80003800000 */
[----:B------:R-:W-:Y:S05]  /*26070*/  @!P3 BRA `(.L_x_107) ;  /* 0x000000040030b947 */ /* 0x000fea0003800000 */
[----:B------:R-:W1:Y:S01]  /*26080*/  S2R R6, SR_CgaCtaId ;  /* 0x0000000000067919 */ /* 0x000e620000008800 */
[----:B------:R-:W-:-:S04]  /*26090*/  MOV R5, 0x400 ;  /* 0x0000040000057802 */ /* 0x000fc80000000f00 */
[----:B-1----:R-:W-:Y:S02]  /*260a0*/  LEA R7, R6, R5, 0x18 ;  /* 0x0000000506077211 */ /* 0x002fe400078ec0ff */
[----:B------:R-:W-:Y:S02]  /*260b0*/  SHF.L.U32 R5, R3, 0x1f, RZ ;  /* 0x0000001f03057819 */ /* 0x000fe400000006ff */
[----:B------:R-:W-:-:S04]  /*260c0*/  LEA R6, R0, R7, 0x3 ;  /* 0x0000000700067211 */ /* 0x000fc800078e18ff */
[----:B------:R-:W1:Y:S02]  /*260d0*/  SYNCS.PHASECHK.TRANS64.TRYWAIT P4, [R6+URZ+0xc0028], R5 ;  /* 0x0c002805060075a7 */ /* 0x000e64000808017f */
[----:B-1----:R-:W-:Y:S05]  /*260e0*/  @!P4 BRA `(.L_x_108) ;  /* 0x0000000c0070c947 */ /* 0x002fea0003800000 */
.L_x_127:
[----:B-1----:R-:W-:-:S04]  /*260f0*/  @P2 MOV R5, 0x20000 ;  /* 0x0002000000052802 */ /* 0x002fc80000000f00 */
[----:B------:R1:W-:Y:S02]  /*26100*/  @P2 SYNCS.ARRIVE.TRANS64 RZ, [R6+URZ+0xc0000], R5 ;  /* 0x0c00000506ff29a7 */ /* 0x0003e4000800003f */
[----:B-1----:R-:W-:-:S04]  /*26110*/  PRMT R5, R2, 0x9910, RZ ;  /* 0x0000991002057816 */ /* 0x002fc800000000ff */
[----:B------:R-:W-:-:S13]  /*26120*/  ISETP.NE.AND P4, PT, R5, 0x2, PT ;  /* 0x000000020500780c */ /* 0x000fda0003f85270 */
[----:B------:R-:W-:Y:S05]  /*26130*/  @P4 BRA `(.L_x_109) ;  /* 0x0000000000044947 */ /* 0x000fea0003800000 */
[----:B------:R-:W-:Y:S01]  /*26140*/  BPT.TRAP 0x1 ;  /* 0x000000040000795c */ /* 0x000fe20000300000 */
.L_x_109:
[----:B------:R-:W-:Y:S05]  /*26150*/  @P0 BRA `(.L_x_110) ;  /* 0x0000000000040947 */ /* 0x000fea0003800000 */
[----:B------:R-:W-:Y:S01]  /*26160*/  BPT.TRAP 0x1 ;  /* 0x000000040000795c */ /* 0x000fe20000300000 */
.L_x_110:
[----:B------:R-:W-:Y:S01]  /*26170*/  IMAD R7, R0, 0x20000, R7 ;  /* 0x0002000000077824 */ /* 0x000fe200078e0207 */
[----:B------:R-:W-:Y:S01]  /*26180*/  R2UR UR57, R6 ;  /* 0x00000000063972ca */ /* 0x000fe200000e0000 */
[----:B------:R-:W-:Y:S01]  /*26190*/  ULDC.64 UR8, c[0x0][0x198] ;  /* 0x0000660000087ab9 */ /* 0x000fe20000000a00 */
[----:B------:R-:W-:Y:S01]  /*261a0*/  R2UR UR59, R8 ;  /* 0x00000000083b72ca */ /* 0x000fe200000e0000 */
[----:B------:R-:W-:Y:S01]  /*261b0*/  UIADD3 UR8, UP0, UR8, 0x1f0, URZ ;  /* 0x000001f008087890 */ /* 0x000fe2000ff1e03f */
[----:B------:R-:W-:Y:S01]  /*261c0*/  R2UR UR6, R7 ;  /* 0x00000000070672ca */ /* 0x000fe200000e0000 */
[----:B------:R-:W-:Y:S01]  /*261d0*/  UMOV UR4, 0x0 ;  /* 0x0000000000047882 */ /* 0x000fe20000000000 */
[----:B------:R-:W-:Y:S01]  /*261e0*/  UMOV UR5, 0x10000000 ;  /* 0x1000000000057882 */ /* 0x000fe20000000000 */
[----:B------:R-:W-:Y:S01]  /*261f0*/  UIADD3.X UR9, URZ, UR9, URZ, UP0, !UPT ;  /* 0x000000093f097290 */ /* 0x000fe200087fe43f */
[----:B------:R-:W-:Y:S01]  /*26200*/  IADD3 R5, R0, 0x1, RZ ;  /* 0x0000000100057810 */ /* 0x000fe20007ffe0ff */
[----:B------:R-:W-:Y:S01]  /*26210*/  UMOV UR58, URZ ;  /* 0x0000003f003a7c82 */ /* 0x000fe20008000000 */
[----:B------:R-:W-:Y:S01]  /*26220*/  UMOV UR26, 0x40 ;  /* 0x00000040001a7882 */ /* 0x000fe20000000000 */
[----:B------:R-:W-:Y:S01]  /*26230*/  UMOV UR28, UR60 ;  /* 0x0000003c001c7c82 */ /* 0x000fe20008000000 */
[----:B------:R-:W-:Y:S01]  /*26240*/  UMOV UR29, UR61 ;  /* 0x0000003d001d7c82 */ /* 0x000fe20008000000 */
[----:B------:R-:W-:Y:S01]  /*26250*/  UIADD3 UR57, UR57, 0xc0000, URZ ;  /* 0x000c000039397890 */ /* 0x000fe2000fffe03f */
[----:B------:R-:W-:Y:S01]  /*26260*/  ISETP.NE.AND P4, PT, R5, 0x5, PT ;  /* 0x000000050500780c */ /* 0x000fe20003f85270 */
[----:B------:R-:W-:-:S02]  /*26270*/  USHF.L.U32 UR59, UR59, 0x7, URZ ;  /* 0x000000073b3b7899 */ /* 0x000fc4000800063f */
[----:B------:R-:W-:Y:S01]  /*26280*/  UIADD3 UR56, UR6, 0x20000, URZ ;  /* 0x0002000006387890 */ /* 0x000fe2000fffe03f */
[----:B------:R-:W-:Y:S01]  /*26290*/  SEL R0, RZ, 0x1, P4 ;  /* 0x00000001ff007807 */ /* 0x000fe20002000000 */
[----:B------:R-:W-:Y:S02]  /*262a0*/  UIADD3 UR24, UR6, 0x24000, URZ ;  /* 0x0002400006187890 */ /* 0x000fe4000fffe03f */
[----:B------:R-:W-:Y:S01]  /*262b0*/  UIADD3 UR48, UR6, 0x28000, URZ ;  /* 0x0002800006307890 */ /* 0x000fe2000fffe03f */
[----:B------:R-:W-:Y:S01]  /*262c0*/  LOP3.LUT R3, R3, R0, RZ, 0x3c, !PT ;  /* 0x0000000003037212 */ /* 0x000fe200078e3cff */
[----:B------:R-:W-:Y:S01]  /*262d0*/  UIADD3 UR16, UR6, 0x2c000, URZ ;  /* 0x0002c00006107890 */ /* 0x000fe2000fffe03f */
[----:B------:R-:W-:Y:S01]  /*262e0*/  SEL R0, R5, RZ, P4 ;  /* 0x000000ff05007207 */ /* 0x000fe20002000000 */
        /* <DEDUP_REMOVED lines=37> */
.L_x_107:
[----:B------:R-:W-:Y:S05]  /*26540*/  BSYNC B1 ;  /* 0x0000000000017941 */ /* 0x000fea0003800000 */
.L_x_106:
[----:B------:R-:W-:Y:S01]  /*26550*/  ISETP.LT.OR P4, PT, R4, 0x4, !P3 ;  /* 0x000000040400780c */ /* 0x000fe20005f81670 */
[----:B------:R-:W-:-:S12]  /*26560*/  BSSY B1, `(.L_x_111) ;  /* 0x000004f000017945 */ /* 0x000fd80003800000 */
[----:B------:R-:W-:Y:S05]  /*26570*/  @P4 BRA `(.L_x_112) ;  /* 0x0000000400344947 */ /* 0x000fea0003800000 */
[----:B------:R-:W1:Y:S01]  /*26580*/  S2R R6, SR_CgaCtaId ;  /* 0x0000000000067919 */ /* 0x000e620000008800 */
[----:B------:R-:W-:Y:S02]  /*26590*/  MOV R5, 0x400 ;  /* 0x0000040000057802 */ /* 0x000fe40000000f00 */
[----:B------:R-:W-:Y:S02]  /*265a0*/  SHF.L.U32 R7, R3, 0x1f, RZ ;  /* 0x0000001f03077819 */ /* 0x000fe400000006ff */
[----:B-1----:R-:W-:-:S04]  /*265b0*/  LEA R5, R6, R5, 0x18 ;  /* 0x0000000506057211 */ /* 0x002fc800078ec0ff */
[----:B------:R-:W-:-:S04]  /*265c0*/  LEA R6, R0, R5, 0x3 ;  /* 0x0000000500067211 */ /* 0x000fc800078e18ff */
[----:B------:R-:W1:Y:S02]  /*265d0*/  SYNCS.PHASECHK.TRANS64.TRYWAIT P4, [R6+URZ+0xc0028], R7 ;  /* 0x0c002807060075a7 */ /* 0x000e64000808017f */
[----:B-1----:R-:W-:Y:S05]  /*265e0*/  @!P4 BRA `(.L_x_113) ;  /* 0x000000080044c947 */ /* 0x002fea0003800000 */
.L_x_128:
[----:B-1----:R-:W-:-:S04]  /*265f0*/  @P1 IMAD.MOV.U32 R7, RZ, RZ, 0x20000 ;  /* 0x00020000ff071424 */ /* 0x002fc800078e00ff */
[----:B------:R1:W-:Y:S02]  /*26600*/  @P1 SYNCS.ARRIVE.TRANS64 RZ, [R6+URZ+0xc0000], R7 ;  /* 0x0c00000706ff19a7 */ /* 0x0003e4000800003f */
[----:B-1----:R-:W-:-:S04]  /*26610*/  PRMT R7, R2, 0x9910, RZ ;  /* 0x0000991002077816 */ /* 0x002fc800000000ff */
[----:B------:R-:W-:-:S13]  /*26620*/  ISETP.NE.AND P4, PT, R7, 0x2, PT ;  /* 0x000000020700780c */ /* 0x000fda0003f85270 */
[----:B------:R-:W-:Y:S05]  /*26630*/  @P4 BRA `(.L_x_114) ;  /* 0x0000000000044947 */ /* 0x000fea0003800000 */
[----:B------:R-:W-:Y:S01]  /*26640*/  BPT.TRAP 0x1 ;  /* 0x000000040000795c */ /* 0x000fe20000300000 */
.L_x_114:
[----:B------:R-:W-:Y:S05]  /*26650*/  @P0 BRA `(.L_x_115) ;  /* 0x0000000000040947 */ /* 0x000fea0003800000 */
[----:B------:R-:W-:Y:S01]  /*26660*/  BPT.TRAP 0x1 ;  /* 0x000000040000795c */ /* 0x000fe20000300000 */
.L_x_115:
[----:B------:R-:W-:Y:S01]  /*26670*/  LEA R5, R0, R5, 0x11 ;  /* 0x0000000500057211 */ /* 0x000fe200078e88ff */
[----:B------:R-:W-:Y:S01]  /*26680*/  ULDC.64 UR8, c[0x0][0x198] ;  /* 0x0000660000087ab9 */ /* 0x000fe20000000a00 */
[----:B------:R-:W-:Y:S01]  /*26690*/  R2UR UR57, R6 ;  /* 0x00000000063972ca */ /* 0x000fe200000e0000 */
[----:B------:R-:W-:Y:S01]  /*266a0*/  UIADD3 UR8, UP0, UR8, 0x2f0, URZ ;  /* 0x000002f008087890 */ /* 0x000fe2000ff1e03f */
[----:B------:R-:W-:Y:S01]  /*266b0*/  R2UR UR6, R5 ;  /* 0x00000000050672ca */ /* 0x000fe200000e0000 */
[----:B------:R-:W-:Y:S01]  /*266c0*/  UMOV UR4, 0x0 ;  /* 0x0000000000047882 */ /* 0x000fe20000000000 */
[----:B------:R-:W-:Y:S01]  /*266d0*/  R2UR UR59, R8 ;  /* 0x00000000083b72ca */ /* 0x000fe200000e0000 */
[----:B------:R-:W-:Y:S01]  /*266e0*/  UIADD3.X UR9, URZ, UR9, URZ, UP0, !UPT ;  /* 0x000000093f097290 */ /* 0x000fe200087fe43f */
[----:B------:R-:W-:Y:S01]  /*266f0*/  IADD3 R0, R0, 0x1, RZ ;  /* 0x0000000100007810 */ /* 0x000fe20007ffe0ff */
[----:B------:R-:W-:Y:S01]  /*26700*/  UMOV UR5, 0x10000000 ;  /* 0x1000000000057882 */ /* 0x000fe20000000000 */
[----:B------:R-:W-:Y:S01]  /*26710*/  UMOV UR58, URZ ;  /* 0x0000003f003a7c82 */ /* 0x000fe20008000000 */
[----:B------:R-:W-:Y:S01]  /*26720*/  UMOV UR26, 0x40 ;  /* 0x00000040001a7882 */ /* 0x000fe20000000000 */
[----:B------:R-:W-:Y:S01]  /*26730*/  UMOV UR28, UR60 ;  /* 0x0000003c001c7c82 */ /* 0x000fe20008000000 */
[----:B------:R-:W-:Y:S01]  /*26740*/  UMOV UR29, UR61 ;  /* 0x0000003d001d7c82 */ /* 0x000fe20008000000 */
[----:B------:R-:W-:Y:S01]  /*26750*/  UMOV UR50, 0x80 ;  /* 0x0000008000327882 */ /* 0x000fe20000000000 */
[----:B------:R-:W-:Y:S01]  /*26760*/  UIADD3 UR57, UR57, 0xc0000, URZ ;  /* 0x000c000039397890 */ /* 0x000fe2000fffe03f */
[----:B------:R-:W-:Y:S01]  /*26770*/  ISETP.NE.AND P4, PT, R0, 0x5, PT ;  /* 0x000000050000780c */ /* 0x000fe20003f85270 */
[----:B------:R-:W-:Y:S01]  /*26780*/  UIADD3 UR56, UR6, 0x20000, URZ ;  /* 0x0002000006387890 */ /* 0x000fe2000fffe03f */
[----:B------:R-:W-:Y:S01]  /*26790*/  VIADD R8, R8, 0x1 ;  /* 0x0000000108087836 */ /* 0x000fe20000000000 */
[----:B------:R-:W-:Y:S01]  /*267a0*/  USHF.L.U32 UR59, UR59, 0x7, URZ ;  /* 0x000000073b3b7899 */ /* 0x000fe2000800063f */
[----:B------:R-:W-:Y:S01]  /*267b0*/  SEL R6, RZ, 0x1, P4 ;  /* 0x00000001ff067807 */ /* 0x000fe20002000000 */
[----:B------:R-:W-:Y:S01]  /*267c0*/  UIADD3 UR24, UR6, 0x24000, URZ ;  /* 0x0002400006187890 */ /* 0x000fe2000fffe03f */
[----:B------:R-:W-:Y:S01]  /*267d0*/  SEL R0, R0, RZ, P4 ;  /* 0x000000ff00007207 */ /* 0x000fe20002000000 */
[----:B------:R-:W-:Y:S01]  /*267e0*/  UIADD3 UR48, UR6, 0x28000, URZ ;  /* 0x0002800006307890 */ /* 0x000fe2000fffe03f */
[----:B------:R-:W-:Y:S01]  /*267f0*/  LOP3.LUT R3, R3, R6, RZ, 0x3c, !PT ;  /* 0x0000000603037212 */ /* 0x000fe200078e3cff */
[----:B------:R-:W-:Y:S01]  /*26800*/  UIADD3 UR16, UR6, 0x2c000, URZ ;  /* 0x0002c00006107890 */ /* 0x000fe2000fffe03f */
[----:B------:R-:W-:Y:S01]  /*26810*/  UMOV UR25, UR57 ;  /* 0x0000003900197c82 */ /* 0x000fe20008000000 */
[----:B------:R-:W-:Y:S01]  /*26820*/  UMOV UR27, UR59 ;  /* 0x0000003b001b7c82 */ /* 0x000fe20008000000 */
        /* <DEDUP_REMOVED lines=34> */
.L_x_112:
[----:B------:R-:W-:Y:S05]  /*26a50*/  BSYNC B1 ;  /* 0x0000000000017941 */ /* 0x000fea0003800000 */
.L_x_111:
[C---:B------:R-:W-:Y:S02]  /*26a60*/  ISETP.GT.AND P4, PT, R4.reuse, 0x4, PT ;  /* 0x000000040400780c */ /* 0x040fe40003f84270 */
[----:B------:R-:W-:-:S11]  /*26a70*/  IADD3 R4, R4, -0x2, RZ ;  /* 0xfffffffe04047810 */ /* 0x000fd60007ffe0ff */
[----:B------:R-:W-:Y:S05]  /*26a80*/  @P4 BRA `(.L_x_116) ;  /* 0xfffffff400744947 */ /* 0x000fea000383ffff */
[----:B------:R-:W-:Y:S05]  /*26a90*/  BSYNC B0 ;  /* 0x0000000000007941 */ /* 0x000fea0003800000 */
.L_x_105:
[----:B------:R-:W-:Y:S05]  /*26aa0*/  EXIT ;  /* 0x000000000000794d */ /* 0x000fea0003800000 */
.L_x_15:
[----:B-1----:R-:W-:-:S04]  /*26ab0*/  MOV R3, UR5 ;  /* 0x0000000500037c02 */ /* 0x002fc80008000f00 */
[----:B------:R1:W2:Y:S03]  /*26ac0*/  SYNCS.PHASECHK.TRANS64.TRYWAIT P1, [R3+URZ+0xc0050], R0 ;  /* 0x0c005000030075a7 */ /* 0x0002a6000802017f */
[----:B--2---:R-:W-:Y:S05]  /*26ad0*/  @!P1 NANOSLEEP.SYNCS 0x989680 ;  /* 0x009896800000995d */ /* 0x004fea0003900000 */
[----:B------:R-:W2:Y:S02]  /*26ae0*/  @!P1 SYNCS.PHASECHK.TRANS64 P1, [R3+URZ+0xc0050], R0 ;  /* 0x0c005000030095a7 */ /* 0x000ea4000802007f */
[----:B--2---:R-:W-:Y:S05]  /*26af0*/  @!P1 BRA `(.L_x_15) ;  /* 0xfffffffc00ec9947 */ /* 0x004fea000383ffff */
[----:B------:R-:W-:Y:S05]  /*26b00*/  BRA `(.L_x_117) ;  /* 0xfffffda400107947 */ /* 0x000fea000383ffff */
.L_x_17:
[----:B------:R-:W-:-:S13]  /*26b10*/  R2UR UR4, R23 ;  /* 0x00000000170472ca */ /* 0x000fda00000e0000 */
[----:B-1----:R-:W-:-:S04]  /*26b20*/  IMAD.U32 R3, RZ, RZ, UR4 ;  /* 0x00000004ff037e24 */ /* 0x002fc8000f8e00ff */
[----:B------:R1:W2:Y:S03]  /*26b30*/  SYNCS.PHASECHK.TRANS64.TRYWAIT P1, [R3+URZ+0xc0000], R2 ;  /* 0x0c000002030075a7 */ /* 0x0002a6000802017f */
[----:B--2---:R-:W-:Y:S05]  /*26b40*/  @!P1 NANOSLEEP.SYNCS 0x989680 ;  /* 0x009896800000995d */ /* 0x004fea0003900000 */
[----:B------:R-:W2:Y:S02]  /*26b50*/  @!P1 SYNCS.PHASECHK.TRANS64 P1, [R3+URZ+0xc0000], R2 ;  /* 0x0c000002030095a7 */ /* 0x000ea4000802007f */
[----:B--2---:R-:W-:Y:S05]  /*26b60*/  @!P1 BRA `(.L_x_17) ;  /* 0xfffffffc00e89947 */ /* 0x004fea000383ffff */
[----:B------:R-:W-:Y:S05]  /*26b70*/  BRA `(.L_x_118) ;  /* 0xfffffda400147947 */ /* 0x000fea000383ffff */
.L_x_18:
[----:B-1----:R-:W-:-:S04]  /*26b80*/  MOV R3, UR10 ;  /* 0x0000000a00037c02 */ /* 0x002fc80008000f00 */
[----:B------:R1:W2:Y:S03]  /*26b90*/  SYNCS.PHASECHK.TRANS64.TRYWAIT P1, [R3+URZ], R0 ;  /* 0x00000000030075a7 */ /* 0x0002a6000802017f */
[----:B--2---:R-:W-:Y:S05]  /*26ba0*/  @!P1 NANOSLEEP.SYNCS 0x989680 ;  /* 0x009896800000995d */ /* 0x004fea0003900000 */
[----:B------:R-:W2:Y:S02]  /*26bb0*/  @!P1 SYNCS.PHASECHK.TRANS64 P1, [R3+URZ], R0 ;  /* 0x00000000030095a7 */ /* 0x000ea4000802007f */
[----:B--2---:R-:W-:Y:S05]  /*26bc0*/  @!P1 BRA `(.L_x_18) ;  /* 0xfffffffc00ec9947 */ /* 0x004fea000383ffff */
[----:B------:R-:W-:Y:S05]  /*26bd0*/  BRA `(.L_x_119) ;  /* 0xfffffda400247947 */ /* 0x000fea000383ffff */
.L_x_20:
[----:B------:R-:W-:-:S13]  /*26be0*/  R2UR UR6, R23 ;  /* 0x00000000170672ca */ /* 0x000fda00000e0000 */
[----:B-1----:R-:W-:-:S04]  /*26bf0*/  MOV R3, UR6 ;  /* 0x0000000600037c02 */ /* 0x002fc80008000f00 */
[----:B------:R1:W2:Y:S03]  /*26c00*/  SYNCS.PHASECHK.TRANS64.TRYWAIT P1, [R3+URZ+0xc0008], R2 ;  /* 0x0c000802030075a7 */ /* 0x0002a6000802017f */
[----:B--2---:R-:W-:Y:S05]  /*26c10*/  @!P1 NANOSLEEP.SYNCS 0x989680 ;  /* 0x009896800000995d */ /* 0x004fea0003900000 */
[----:B------:R-:W2:Y:S02]  /*26c20*/  @!P1 SYNCS.PHASECHK.TRANS64 P1, [R3+URZ+0xc0008], R2 ;  /* 0x0c000802030095a7 */ /* 0x000ea4000802007f */
[----:B--2---:R-:W-:Y:S05]  /*26c30*/  @!P1 BRA `(.L_x_20) ;  /* 0xfffffffc00e89947 */ /* 0x004fea000383ffff */
[----:B------:R-:W-:Y:S05]  /*26c40*/  BRA `(.L_x_120) ;  /* 0xfffffddc001c7947 */ /* 0x000fea000383ffff */
.L_x_25:
[----:B-1----:R-:W-:-:S04]  /*26c50*/  IMAD.U32 R5, RZ, RZ, UR6 ;  /* 0x00000006ff057e24 */ /* 0x002fc8000f8e00ff */
[----:B------:R1:W2:Y:S03]  /*26c60*/  SYNCS.PHASECHK.TRANS64.TRYWAIT P2, [R5+URZ+0xc0000], R3 ;  /* 0x0c000003050075a7 */ /* 0x0002a6000804017f */
[----:B--2---:R-:W-:Y:S05]  /*26c70*/  @!P2 NANOSLEEP.SYNCS 0x989680 ;  /* 0x009896800000a95d */ /* 0x004fea0003900000 */
[----:B------:R-:W2:Y:S02]  /*26c80*/  @!P2 SYNCS.PHASECHK.TRANS64 P2, [R5+URZ+0xc0000], R3 ;  /* 0x0c0000030500a5a7 */ /* 0x000ea4000804007f */
[----:B--2---:R-:W-:Y:S05]  /*26c90*/  @!P2 BRA `(.L_x_25) ;  /* 0xfffffffc00eca947 */ /* 0x004fea000383ffff */
[----:B------:R-:W-:Y:S05]  /*26ca0*/  BRA `(.L_x_121) ;  /* 0xfffffe7400a87947 */ /* 0x000fea000383ffff */
.L_x_29:
[----:B-1----:R-:W-:-:S04]  /*26cb0*/  MOV R0, UR7 ;  /* 0x0000000700007c02 */ /* 0x002fc80008000f00 */
[----:B------:R1:W2:Y:S03]  /*26cc0*/  SYNCS.PHASECHK.TRANS64.TRYWAIT P2, [R0+URZ+0xc0000], R17 ;  /* 0x0c000011000075a7 */ /* 0x0002a6000804017f */
[----:B--2---:R-:W-:Y:S05]  /*26cd0*/  @!P2 NANOSLEEP.SYNCS 0x989680 ;  /* 0x009896800000a95d */ /* 0x004fea0003900000 */
[----:B------:R-:W2:Y:S02]  /*26ce0*/  @!P2 SYNCS.PHASECHK.TRANS64 P2, [R0+URZ+0xc0000], R17 ;  /* 0x0c0000110000a5a7 */ /* 0x000ea4000804007f */
[----:B--2---:R-:W-:Y:S05]  /*26cf0*/  @!P2 BRA `(.L_x_29) ;  /* 0xfffffffc00eca947 */ /* 0x004fea000383ffff */
[----:B------:R-:W-:Y:S05]  /*26d00*/  BRA `(.L_x_28) ;  /* 0xfffffed000bc7947 */ /* 0x000fea000383ffff */
.L_x_45:
[----:B-1----:R-:W-:-:S04]  /*26d10*/  MOV R3, UR4 ;  /* 0x0000000400037c02 */ /* 0x002fc80008000f00 */
[----:B------:R1:W2:Y:S03]  /*26d20*/  SYNCS.PHASECHK.TRANS64.TRYWAIT P0, [R3+URZ+0xc0098], R0 ;  /* 0x0c009800030075a7 */ /* 0x0002a6000800017f */
[----:B--2---:R-:W-:Y:S05]  /*26d30*/  @!P0 NANOSLEEP.SYNCS 0x989680 ;  /* 0x009896800000895d */ /* 0x004fea0003900000 */
[----:B------:R-:W2:Y:S02]  /*26d40*/  @!P0 SYNCS.PHASECHK.TRANS64 P0, [R3+URZ+0xc0098], R0 ;  /* 0x0c009800030085a7 */ /* 0x000ea4000800007f */
[----:B--2---:R-:W-:Y:S05]  /*26d50*/  @!P0 BRA `(.L_x_45) ;  /* 0xfffffffc00ec8947 */ /* 0x004fea000383ffff */
[----:B------:R-:W-:Y:S05]  /*26d60*/  BRA `(.L_x_122) ;  /* 0xffffff9c00587947 */ /* 0x000fea000383ffff */
.L_x_87:
[----:B--2---:R2:W4:Y:S02]  /*26d70*/  SYNCS.PHASECHK.TRANS64.TRYWAIT P0, [R3+URZ+0xc0060], R2 ;  /* 0x0c006002030075a7 */ /* 0x004524000800017f */
[----:B----4-:R-:W-:Y:S05]  /*26d80*/  @!P0 NANOSLEEP.SYNCS 0x989680 ;  /* 0x009896800000895d */ /* 0x010fea0003900000 */
[----:B------:R-:W4:Y:S02]  /*26d90*/  @!P0 SYNCS.PHASECHK.TRANS64 P0, [R3+URZ+0xc0060], R2 ;  /* 0x0c006002030085a7 */ /* 0x000f24000800007f */
[----:B----4-:R-:W-:Y:S05]  /*26da0*/  @!P0 BRA `(.L_x_87) ;  /* 0xfffffffc00f08947 */ /* 0x010fea000383ffff */
[----:B------:R-:W-:Y:S05]  /*26db0*/  BRA `(.L_x_123) ;  /* 0xffffffdc00c47947 */ /* 0x000fea000383ffff */
.L_x_92:
[----:B-1----:R1:W2:Y:S02]  /*26dc0*/  SYNCS.PHASECHK.TRANS64.TRYWAIT P0, [R5+URZ+0xc0028], R0 ;  /* 0x0c002800050075a7 */ /* 0x0022a4000800017f */
[----:B--2---:R-:W-:Y:S05]  /*26dd0*/  @!P0 NANOSLEEP.SYNCS 0x989680 ;  /* 0x009896800000895d */ /* 0x004fea0003900000 */
[----:B------:R-:W2:Y:S02]  /*26de0*/  @!P0 SYNCS.PHASECHK.TRANS64 P0, [R5+URZ+0xc0028], R0 ;  /* 0x0c002800050085a7 */ /* 0x000ea4000800007f */
[----:B--2---:R-:W-:Y:S05]  /*26df0*/  @!P0 BRA `(.L_x_92) ;  /* 0xfffffffc00f08947 */ /* 0x004fea000383ffff */
[----:B------:R-:W-:Y:S05]  /*26e00*/  BRA `(.L_x_124) ;  /* 0xffffffe000d47947 */ /* 0x000fea000383ffff */
.L_x_97:
[----:B-1----:R1:W2:Y:S02]  /*26e10*/  SYNCS.PHASECHK.TRANS64.TRYWAIT P0, [R4+URZ+0xc0060], R5 ;  /* 0x0c006005040075a7 */ /* 0x0022a4000800017f */
[----:B--2---:R-:W-:Y:S05]  /*26e20*/  @!P0 NANOSLEEP.SYNCS 0x989680 ;  /* 0x009896800000895d */ /* 0x004fea0003900000 */
[----:B------:R-:W2:Y:S02]  /*26e30*/  @!P0 SYNCS.PHASECHK.TRANS64 P0, [R4+URZ+0xc0060], R5 ;  /* 0x0c006005040085a7 */ /* 0x000ea4000800007f */
[----:B--2---:R-:W-:Y:S05]  /*26e40*/  @!P0 BRA `(.L_x_97) ;  /* 0xfffffffc00f08947 */ /* 0x004fea000383ffff */
[----:B------:R-:W-:Y:S05]  /*26e50*/  BRA `(.L_x_125) ;  /* 0xffffffe400f47947 */ /* 0x000fea000383ffff */
.L_x_102:
[----:B-1----:R1:W2:Y:S02]  /*26e60*/  SYNCS.PHASECHK.TRANS64.TRYWAIT P0, [R3+URZ+0xc0028], R4 ;  /* 0x0c002804030075a7 */ /* 0x0022a4000800017f */
[----:B--2---:R-:W-:Y:S05]  /*26e70*/  @!P0 NANOSLEEP.SYNCS 0x989680 ;  /* 0x009896800000895d */ /* 0x004fea0003900000 */
[----:B------:R-:W2:Y:S02]  /*26e80*/  @!P0 SYNCS.PHASECHK.TRANS64 P0, [R3+URZ+0xc0028], R4 ;  /* 0x0c002804030085a7 */ /* 0x000ea4000800007f */
[----:B--2---:R-:W-:Y:S05]  /*26e90*/  @!P0 BRA `(.L_x_102) ;  /* 0xfffffffc00f08947 */ /* 0x004fea000383ffff */
[----:B------:R-:W-:Y:S05]  /*26ea0*/  BRA `(.L_x_126) ;  /* 0xffffffec00207947 */ /* 0x000fea000383ffff */
.L_x_108:
[----:B-1----:R1:W2:Y:S02]  /*26eb0*/  SYNCS.PHASECHK.TRANS64.TRYWAIT P4, [R6+URZ+0xc0028], R5 ;  /* 0x0c002805060075a7 */ /* 0x0022a4000808017f */
[----:B--2---:R-:W-:Y:S05]  /*26ec0*/  @!P4 NANOSLEEP.SYNCS 0x989680 ;  /* 0x009896800000c95d */ /* 0x004fea0003900000 */
[----:B------:R-:W2:Y:S02]  /*26ed0*/  @!P4 SYNCS.PHASECHK.TRANS64 P4, [R6+URZ+0xc0028], R5 ;  /* 0x0c0028050600c5a7 */ /* 0x000ea4000808007f */
[----:B--2---:R-:W-:Y:S05]  /*26ee0*/  @!P4 BRA `(.L_x_108) ;  /* 0xfffffffc00f0c947 */ /* 0x004fea000383ffff */
[----:B------:R-:W-:Y:S05]  /*26ef0*/  BRA `(.L_x_127) ;  /* 0xfffffff0007c7947 */ /* 0x000fea000383ffff */
.L_x_113:
[----:B-1----:R1:W2:Y:S02]  /*26f00*/  SYNCS.PHASECHK.TRANS64.TRYWAIT P4, [R6+URZ+0xc0028], R7 ;  /* 0x0c002807060075a7 */ /* 0x0022a4000808017f */
[----:B--2---:R-:W-:Y:S05]  /*26f10*/  @!P4 NANOSLEEP.SYNCS 0x989680 ;  /* 0x009896800000c95d */ /* 0x004fea0003900000 */
[----:B------:R-:W2:Y:S02]  /*26f20*/  @!P4 SYNCS.PHASECHK.TRANS64 P4, [R6+URZ+0xc0028], R7 ;  /* 0x0c0028070600c5a7 */ /* 0x000ea4000808007f */
[----:B--2---:R-:W-:Y:S05]  /*26f30*/  @!P4 BRA `(.L_x_113) ;  /* 0xfffffffc00f0c947 */ /* 0x004fea000383ffff */
[----:B------:R-:W-:Y:S05]  /*26f40*/  BRA `(.L_x_128) ;  /* 0xfffffff400a87947 */ /* 0x000fea000383ffff */
        .weak           $__internal_0_$__cuda_sm20_rcp_rn_f32_slowpath
        .type           $__internal_0_$__cuda_sm20_rcp_rn_f32_slowpath,@function
        .size           $__internal_0_$__cuda_sm20_rcp_rn_f32_slowpath,(.L_x_134 - $__internal_0_$__cuda_sm20_rcp_rn_f32_slowpath)
$__internal_0_$__cuda_sm20_rcp_rn_f32_slowpath:
[----:B------:R-:W-:Y:S01]  /*26f50*/  IMAD.SHL.U32 R2, R0, 0x2, RZ ;  /* 0x0000000200027824 */ /* 0x000fe200078e00ff */
[----:B------:R-:W-:Y:S04]  /*26f60*/  BSSY B2, `(.L_x_129) ;  /* 0x0000030000027945 */ /* 0x000fe80003800000 */
[----:B------:R-:W-:-:S04]  /*26f70*/  SHF.R.U32.HI R2, RZ, 0x18, R2 ;  /* 0x00000018ff027819 */ /* 0x000fc80000011602 */
[----:B------:R-:W-:-:S13]  /*26f80*/  ISETP.NE.U32.AND P0, PT, R2, RZ, PT ;  /* 0x000000ff0200720c */ /* 0x000fda0003f05070 */
[----:B------:R-:W-:Y:S05]  /*26f90*/  @P0 BRA `(.L_x_130) ;  /* 0x0000000000280947 */ /* 0x000fea0003800000 */
[----:B------:R-:W-:-:S04]  /*26fa0*/  SHF.L.U32 R2, R0, 0x1, RZ ;  /* 0x0000000100027819 */ /* 0x000fc800000006ff */
[----:B------:R-:W-:-:S13]  /*26fb0*/  ISETP.NE.AND P0, PT, R2, RZ, PT ;  /* 0x000000ff0200720c */ /* 0x000fda0003f05270 */
[----:B------:R-:W-:Y:S01]  /*26fc0*/  @P0 FFMA R5, R0, 1.84467440737095516160e+19, RZ ;  /* 0x5f80000000050823 */ /* 0x000fe200000000ff */
[----:B------:R-:W-:Y:S08]  /*26fd0*/  @!P0 MUFU.RCP R2, R0 ;  /* 0x0000000000028308 */ /* 0x000ff00000001000 */
[----:B------:R-:W1:Y:S02]  /*26fe0*/  @P0 MUFU.RCP R3, R5 ;  /* 0x0000000500030308 */ /* 0x000e640000001000 */
[----:B-1----:R-:W-:-:S04]  /*26ff0*/  @P0 FFMA R5, R5, R3, -1 ;  /* 0xbf80000005050423 */ /* 0x002fc80000000003 */
[----:B------:R-:W-:-:S04]  /*27000*/  @P0 FADD.FTZ R5, -R5, -RZ ;  /* 0x800000ff05050221 */ /* 0x000fc80000010100 */
[----:B------:R-:W-:-:S04]  /*27010*/  @P0 FFMA R3, R3, R5, R3 ;  /* 0x0000000503030223 */ /* 0x000fc80000000003 */
[----:B------:R-:W-:Y:S01]  /*27020*/  @P0 FFMA R2, R3, 1.84467440737095516160e+19, RZ ;  /* 0x5f80000003020823 */ /* 0x000fe200000000ff */
[----:B------:R-:W-:Y:S06]  /*27030*/  BRA `(.L_x_131) ;  /* 0x0000000000887947 */ /* 0x000fec0003800000 */
.L_x_130:
[----:B------:R-:W-:-:S04]  /*27040*/  IADD3 R12, R2, -0xfd, RZ ;  /* 0xffffff03020c7810 */ /* 0x000fc80007ffe0ff */
[----:B------:R-:W-:-:S13]  /*27050*/  ISETP.GT.U32.AND P0, PT, R12, 0x1, PT ;  /* 0x000000010c00780c */ /* 0x000fda0003f04070 */
[----:B------:R-:W-:Y:S05]  /*27060*/  @P0 BRA `(.L_x_132) ;  /* 0x0000000000780947 */ /* 0x000fea0003800000 */
[----:B------:R-:W-:Y:S01]  /*27070*/  LOP3.LUT R5, R0, 0x7fffff, RZ, 0xc0, !PT ;  /* 0x007fffff00057812 */ /* 0x000fe200078ec0ff */
[----:B------:R-:W-:Y:S01]  /*27080*/  IMAD.MOV.U32 R13, RZ, RZ, 0x3 ;  /* 0x00000003ff0d7424 */ /* 0x000fe200078e00ff */
[----:B------:R-:W-:Y:S02]  /*27090*/  IADD3 R2, R2, -0xfc, RZ ;  /* 0xffffff0402027810 */ /* 0x000fe40007ffe0ff */
[----:B------:R-:W-:Y:S02]  /*270a0*/  LOP3.LUT R5, R5, 0x3f800000, RZ, 0xfc, !PT ;  /* 0x3f80000005057812 */ /* 0x000fe400078efcff */
[----:B------:R-:W-:Y:S02]  /*270b0*/  SHF.L.U32 R13, R13, R12, RZ ;  /* 0x0000000c0d0d7219 */ /* 0x000fe400000006ff */
[----:B------:R-:W1:Y:S02]  /*270c0*/  MUFU.RCP R3, R5 ;  /* 0x0000000500037308 */ /* 0x000e640000001000 */
[----:B-1----:R-:W-:-:S04]  /*270d0*/  FFMA R6, R5, R3, -1 ;  /* 0xbf80000005067423 */ /* 0x002fc80000000003 */
[----:B------:R-:W-:-:S04]  /*270e0*/  FADD.FTZ R6, -R6, -RZ ;  /* 0x800000ff06067221 */ /* 0x000fc80000010100 */
[CCC-:B------:R-:W-:Y:S01]  /*270f0*/  FFMA.RM R5, R3.reuse, R6.reuse, R3.reuse ;  /* 0x0000000603057223 */ /* 0x1c0fe20000004003 */
[----:B------:R-:W-:-:S05]  /*27100*/  FFMA.RP R3, R3, R6, R3 ;  /* 0x0000000603037223 */ /* 0x000fca0000008003 */
[C---:B------:R-:W-:Y:S02]  /*27110*/  FSETP.NEU.FTZ.AND P0, PT, R5.reuse, R3, PT ;  /* 0x000000030500720b */ /* 0x040fe40003f1d000 */
[----:B------:R-:W-:Y:S02]  /*27120*/  LOP3.LUT R3, R5, 0x7fffff, RZ, 0xc0, !PT ;  /* 0x007fffff05037812 */ /* 0x000fe400078ec0ff */
[----:B------:R-:W-:Y:S02]  /*27130*/  SEL R5, RZ, 0xffffffff, !P0 ;  /* 0xffffffffff057807 */ /* 0x000fe40004000000 */
[----:B------:R-:W-:Y:S02]  /*27140*/  LOP3.LUT R3, R3, 0x800000, RZ, 0xfc, !PT ;  /* 0x0080000003037812 */ /* 0x000fe400078efcff */
[----:B------:R-:W-:Y:S02]  /*27150*/  IADD3 R6, -R5, RZ, RZ ;  /* 0x000000ff05067210 */ /* 0x000fe40007ffe1ff */
[----:B------:R-:W-:-:S02]  /*27160*/  LOP3.LUT R13, R13, R3, RZ, 0xc0, !PT ;  /* 0x000000030d0d7212 */ /* 0x000fc400078ec0ff */
[-C--:B------:R-:W-:Y:S02]  /*27170*/  LOP3.LUT P1, RZ, R6, R12.reuse, R3, 0xf8, !PT ;  /* 0x0000000c06ff7212 */ /* 0x080fe4000782f803 */
[----:B------:R-:W-:Y:S02]  /*27180*/  SHF.R.U32.HI R5, RZ, R12, R13 ;  /* 0x0000000cff057219 */ /* 0x000fe4000001160d */
[----:B------:R-:W-:Y:S02]  /*27190*/  SHF.R.U32.HI R2, RZ, R2, R3 ;  /* 0x00000002ff027219 */ /* 0x000fe40000011603 */
[C---:B------:R-:W-:Y:S02]  /*271a0*/  LOP3.LUT P0, RZ, R5.reuse, 0x1, RZ, 0xc0, !PT ;  /* 0x0000000105ff7812 */ /* 0x040fe4000780c0ff */
[----:B------:R-:W-:-:S04]  /*271b0*/  LOP3.LUT P2, RZ, R5, 0x2, RZ, 0xc0, !PT ;  /* 0x0000000205ff7812 */ /* 0x000fc8000784c0ff */
[----:B------:R-:W-:Y:S02]  /*271c0*/  PLOP3.LUT P0, PT, P0, P1, P2, 0xe0, 0x0 ;  /* 0x000000000000781c */ /* 0x000fe40000703c20 */
[----:B------:R-:W-:Y:S02]  /*271d0*/  LOP3.LUT P1, RZ, R0, 0x7fffff, RZ, 0xc0, !PT ;  /* 0x007fffff00ff7812 */ /* 0x000fe4000782c0ff */
[----:B------:R-:W-:-:S05]  /*271e0*/  SEL R3, RZ, 0x1, !P0 ;  /* 0x00000001ff037807 */ /* 0x000fca0004000000 */
[----:B------:R-:W-:-:S05]  /*271f0*/  IMAD.MOV R3, RZ, RZ, -R3 ;  /* 0x000000ffff037224 */ /* 0x000fca00078e0a03 */
[----:B------:R-:W-:-:S13]  /*27200*/  ISETP.GE.AND P0, PT, R3, RZ, PT ;  /* 0x000000ff0300720c */ /* 0x000fda0003f06270 */
[----:B------:R-:W-:-:S04]  /*27210*/  @!P0 IADD3 R2, R2, 0x1, RZ ;  /* 0x0000000102028810 */ /* 0x000fc80007ffe0ff */
[----:B------:R-:W-:-:S04]  /*27220*/  @!P1 SHF.L.U32 R2, R2, 0x1, RZ ;  /* 0x0000000102029819 */ /* 0x000fc800000006ff */
[----:B------:R-:W-:Y:S01]  /*27230*/  LOP3.LUT R2, R2, 0x80000000, R0, 0xf8, !PT ;  /* 0x8000000002027812 */ /* 0x000fe200078ef800 */
[----:B------:R-:W-:Y:S06]  /*27240*/  BRA `(.L_x_131) ;  /* 0x0000000000047947 */ /* 0x000fec0003800000 */
.L_x_132:
[----:B------:R1:W2:Y:S02]  /*27250*/  MUFU.RCP R2, R0 ;  /* 0x0000000000027308 */ /* 0x0002a40000001000 */
.L_x_131:
[----:B------:R-:W-:Y:S05]  /*27260*/  BSYNC B2 ;  /* 0x0000000000027941 */ /* 0x000fea0003800000 */
.L_x_129:
[----:B--2---:R-:W-:Y:S01]  /*27270*/  IMAD.MOV.U32 R5, RZ, RZ, R2 ;  /* 0x000000ffff057224 */ /* 0x004fe200078e0002 */
[----:B------:R-:W-:Y:S02]  /*27280*/  MOV R2, R7 ;  /* 0x0000000700027202 */ /* 0x000fe40000000f00 */
[----:B------:R-:W-:-:S04]  /*27290*/  MOV R3, 0x0 ;  /* 0x0000000000037802 */ /* 0x000fc80000000f00 */
[----:B-1----:R-:W-:Y:S05]  /*272a0*/  RET.REL.NODEC R2 `(_ZN7cutlass13device_kernelINS_4fmha6kernel28FmhaKernelTmaWarpSpecializedINS1_10collective30FmhaMainloopTmaWarpSpecializedINS_6half_tEffN4cute5tupleIJNS7_1CILi128EEESA_NS9_ILi512EEEEEENS8_IJiNS9_ILi1EEENS8_IJiiEEEEEESF_SF_NS4_13DefaultFusionEJEEENS4_15FmhaFwdEpilogueIS6_fNS8_IJNS9_ILi64EEESB_SA_EEEEENS2_23IndividualTileSchedulerEJEEEEEvNT_6ParamsE) ;  /* 0xfffffd8c02547950 */ /* 0x002fea0003c3ffff */
.L_x_133:
[----:B------:R-:W-:-:S00]  /*272b0*/  BRA `(.L_x_133) ;  /* 0xfffffffc00fc7947 */ /* 0x000fc0000383ffff */
[----:B------:R-:W-:-:S00]  /*272c0*/  NOP ;  /* 0x0000000000007918 */ /* 0x000fc00000000000 */
        /* <DEDUP_REMOVED lines=11> */
.L_x_134:


//--------------------- .nv.global.init           --------------------------
	.section	.nv.global.init,"aw",@progbits
.nv.global.init:
	.type		$str$24,@object
	.size		$str$24,($str$25 - $str$24)
$str$24:
        /*0000*/ 	.byte	0x28, 0x61, 0x64, 0x64, 0x72, 0x65, 0x73, 0x73, 0x20, 0x26, 0x20, 0x6d, 0x61, 0x73, 0x6b, 0x29
        /*0010*/ 	.byte	0x20, 0x3d, 0x3d, 0x20, 0x30, 0x00
	.type		$str$25,@object
	.size		$str$25,(__unnamed_1 - $str$25)
$str$25:
        /*0016*/ 	.byte	0x2f, 0x74, 0x6d, 0x70, 0x2f, 0x63, 0x75, 0x74, 0x6c, 0x61, 0x73, 0x73, 0x5f, 0x73, 0x77, 0x65
        /*0026*/ 	.byte	0x65, 0x70, 0x5f, 0x73, 0x72, 0x63, 0x2f, 0x69, 0x6e, 0x63, 0x6c, 0x75, 0x64, 0x65, 0x2f, 0x63
        /*0036*/ 	.byte	0x75, 0x74, 0x65, 0x2f, 0x70, 0x6f, 0x69, 0x6e, 0x74, 0x65, 0x72, 0x5f, 0x66, 0x6c, 0x61, 0x67
        /*0046*/ 	.byte	0x67, 0x65, 0x64, 0x2e, 0x68, 0x70, 0x70, 0x00
	.type		__unnamed_1,@object
	.size		__unnamed_1,(__unnamed_2 - __unnamed_1)
__unnamed_1:
        /* <DEDUP_REMOVED lines=28> */
        /*020e*/ 	.byte	0x3e, 0x3e, 0x3e, 0x3e, 0x3e, 0x5d, 0x00
	.type		__unnamed_2,@object
	.size		__unnamed_2,(.L_1 - __unnamed_2)
__unnamed_2:
        /* <DEDUP_REMOVED lines=29> */
.L_1:


//--------------------- .nv.shared._ZN7cutlass13device_kernelINS_4fmha6kernel28FmhaKernelTmaWarpSpecializedINS1_10collective30FmhaMainloopTmaWarpSpecializedINS_6half_tEffN4cute5tupleIJNS7_1CILi128EEESA_NS9_ILi512EEEEEENS8_IJiNS9_ILi1EEENS8_IJiiEEEEEESF_SF_NS4_13DefaultFusionEJEEENS4_15FmhaFwdEpilogueIS6_fNS8_IJNS9_ILi64EEESB_SA_EEEEENS2_23IndividualTileSchedulerEJEEEEEvNT_6ParamsE --------------------------
	.section	.nv.shared._ZN7cutlass13device_kernelINS_4fmha6kernel28FmhaKernelTmaWarpSpecializedINS1_10collective30FmhaMainloopTmaWarpSpecializedINS_6half_tEffN4cute5tupleIJNS7_1CILi128EEESA_NS9_ILi512EEEEEENS8_IJiNS9_ILi1EEENS8_IJiiEEEEEESF_SF_NS4_13DefaultFusionEJEEENS4_15FmhaFwdEpilogueIS6_fNS8_IJNS9_ILi64EEESB_SA_EEEEENS2_23IndividualTileSchedulerEJEEEEEvNT_6ParamsE,"aw",@nobits
	.sectionflags	@""
	.align	16
	.zero		1024


//--------------------- .nv.shared.reserved.0     --------------------------
	.section	.nv.shared.reserved.0,"aw",@nobits
	.weak		__nv_reservedSMEM_offset_0_alias
	.size		__nv_reservedSMEM_offset_0_alias, 0, 0
	.other		__nv_reservedSMEM_offset_0_alias,@"STO_CUDA_RESERVED_SHARED STV_DEFAULT"
__nv_reservedSMEM_offset_0_alias:
	.zero		0


//--------------------- .nv.global                --------------------------
	.section	.nv.global,"aw",@nobits
.nv.global:
	.type		_ZN39_INTERNAL_7a2960c8_4_k_cu_523d290b_30454cute1_E,@object
	.size		_ZN39_INTERNAL_7a2960c8_4_k_cu_523d290b_30454cute1_E,(_ZN39_INTERNAL_7a2960c8_4_k_cu_523d290b_30454cuda3std3__45__cpo6cbeginE - _ZN39_INTERNAL_7a2960c8_4_k_cu_523d290b_30454cute1_E)
_ZN39_INTERNAL_7a2960c8_4_k_cu_523d290b_30454cute1_E:
	.zero		1
	.type		_ZN39_INTERNAL_7a2960c8_4_k_cu_523d290b_30454cuda3std3__45__cpo6cbeginE,@object
	.size		_ZN39_INTERNAL_7a2960c8_4_k_cu_523d290b_30454cuda3std3__45__cpo6cbeginE,(_ZN39_INTERNAL_7a2960c8_4_k_cu_523d290b_30454cuda3std3__48in_placeE - _ZN39_INTERNAL_7a2960c8_4_k_cu_523d290b_30454cuda3std3__45__cpo6cbeginE)
_ZN39_INTERNAL_7a2960c8_4_k_cu_523d290b_30454cuda3std3__45__cpo6cbeginE:
	.zero		1
	.type		_ZN39_INTERNAL_7a2960c8_4_k_cu_523d290b_30454cuda3std3__48in_placeE,@object
	.size		_ZN39_INTERNAL_7a2960c8_4_k_cu_523d290b_30454cuda3std3__48in_placeE,(_ZN39_INTERNAL_7a2960c8_4_k_cu_523d290b_30454cuda3std6ranges3__45__cpo9iter_moveE - _ZN39_INTERNAL_7a2960c8_4_k_cu_523d290b_30454cuda3std3__48in_placeE)
_ZN39_INTERNAL_7a2960c8_4_k_cu_523d290b_30454cuda3std3__48in_placeE:
	.zero		1
	.type		_ZN39_INTERNAL_7a2960c8_4_k_cu_523d290b_30454cuda3std6ranges3__45__cpo9iter_moveE,@object
	.size		_ZN39_INTERNAL_7a2960c8_4_k_cu_523d290b_30454cuda3std6ranges3__45__cpo9iter_moveE,(_ZN39_INTERNAL_7a2960c8_4_k_cu_523d290b_30454cuda3std3__45__cpo5beginE - _ZN39_INTERNAL_7a2960c8_4_k_cu_523d290b_30454cuda3std6ranges3__45__cpo9iter_moveE)
_ZN39_INTERNAL_7a2960c8_4_k_cu_523d290b_30454cuda3std6ranges3__45__cpo9iter_moveE:
	.zero		1
	.type		_ZN39_INTERNAL_7a2960c8_4_k_cu_523d290b_30454cuda3std3__45__cpo5beginE,@object
	.size		_ZN39_INTERNAL_7a2960c8_4_k_cu_523d290b_30454cuda3std3__45__cpo5beginE,(_ZN39_INTERNAL_7a2960c8_4_k_cu_523d290b_30454cuda3std3__441_GLOBAL__N__7a2960c8_4_k_cu_523d290b_30456ignoreE - _ZN39_INTERNAL_7a2960c8_4_k_cu_523d290b_30454cuda3std3__45__cpo5beginE)
_ZN39_INTERNAL_7a2960c8_4_k_cu_523d290b_30454cuda3std3__45__cpo5beginE:
	.zero		1
	.type		_ZN39_INTERNAL_7a2960c8_4_k_cu_523d290b_30454cuda3std3__441_GLOBAL__N__7a2960c8_4_k_cu_523d290b_30456ignoreE,@object
	.size		_ZN39_INTERNAL_7a2960c8_4_k_cu_523d290b_30454cuda3std3__441_GLOBAL__N__7a2960c8_4_k_cu_523d290b_30456ignoreE,(_ZN39_INTERNAL_7a2960c8_4_k_cu_523d290b_30454cute7productE - _ZN39_INTERNAL_7a2960c8_4_k_cu_523d290b_30454cuda3std3__441_GLOBAL__N__7a2960c8_4_k_cu_523d290b_30456ignoreE)
_ZN39_INTERNAL_7a2960c8_4_k_cu_523d290b_30454cuda3std3__441_GLOBAL__N__7a2960c8_4_k_cu_523d290b_30456ignoreE:
	.zero		1
	.type		_ZN39_INTERNAL_7a2960c8_4_k_cu_523d290b_30454cute7productE,@object
	.size		_ZN39_INTERNAL_7a2960c8_4_k_cu_523d290b_30454cute7productE,(_ZN39_INTERNAL_7a2960c8_4_k_cu_523d290b_30454cuda3std3__45__cpo3endE - _ZN39_INTERNAL_7a2960c8_4_k_cu_523d290b_30454cute7productE)
_ZN39_INTERNAL_7a2960c8_4_k_cu_523d290b_30454cute7productE:
	.zero		1
	.type		_ZN39_INTERNAL_7a2960c8_4_k_cu_523d290b_30454cuda3std3__45__cpo3endE,@object
	.size		_ZN39_INTERNAL_7a2960c8_4_k_cu_523d290b_30454cuda3std3__45__cpo3endE,(_ZN39_INTERNAL_7a2960c8_4_k_cu_523d290b_30454cuda3std3__419piecewise_constructE - _ZN39_INTERNAL_7a2960c8_4_k_cu_523d290b_30454cuda3std3__45__cpo3endE)
_ZN39_INTERNAL_7a2960c8_4_k_cu_523d290b_30454cuda3std3__45__cpo3endE:
	.zero		1
	.type		_ZN39_INTERNAL_7a2960c8_4_k_cu_523d290b_30454cuda3std3__419piecewise_constructE,@object
	.size		_ZN39_INTERNAL_7a2960c8_4_k_cu_523d290b_30454cuda3std3__419piecewise_constructE,(_ZN39_INTERNAL_7a2960c8_4_k_cu_523d290b_30454cuda3std3__45__cpo4cendE - _ZN39_INTERNAL_7a2960c8_4_k_cu_523d290b_30454cuda3std3__419piecewise_constructE)
_ZN39_INTERNAL_7a2960c8_4_k_cu_523d290b_30454cuda3std3__419piecewise_constructE:
	.zero		1
	.type		_ZN39_INTERNAL_7a2960c8_4_k_cu_523d290b_30454cuda3std3__45__cpo4cendE,@object
	.size		_ZN39_INTERNAL_7a2960c8_4_k_cu_523d290b_30454cuda3std3__45__cpo4cendE,(_ZN39_INTERNAL_7a2960c8_4_k_cu_523d290b_30454cuda3std6ranges3__45__cpo4swapE - _ZN39_INTERNAL_7a2960c8_4_k_cu_523d290b_30454cuda3std3__45__cpo4cendE)
_ZN39_INTERNAL_7a2960c8_4_k_cu_523d290b_30454cuda3std3__45__cpo4cendE:
	.zero		1
	.type		_ZN39_INTERNAL_7a2960c8_4_k_cu_523d290b_30454cuda3std6ranges3__45__cpo4swapE,@object
	.size		_ZN39_INTERNAL_7a2960c8_4_k_cu_523d290b_30454cuda3std6ranges3__45__cpo4swapE,(.L_9 - _ZN39_INTERNAL_7a2960c8_4_k_cu_523d290b_30454cuda3std6ranges3__45__cpo4swapE)
_ZN39_INTERNAL_7a2960c8_4_k_cu_523d290b_30454cuda3std6ranges3__45__cpo4swapE:
	.zero		1
.L_9:


//--------------------- .nv.constant0._ZN7cutlass13device_kernelINS_4fmha6kernel28FmhaKernelTmaWarpSpecializedINS1_10collective30FmhaMainloopTmaWarpSpecializedINS_6half_tEffN4cute5tupleIJNS7_1CILi128EEESA_NS9_ILi512EEEEEENS8_IJiNS9_ILi1EEENS8_IJiiEEEEEESF_SF_NS4_13DefaultFusionEJEEENS4_15FmhaFwdEpilogueIS6_fNS8_IJNS9_ILi64EEESB_SA_EEEEENS2_23IndividualTileSchedulerEJEEEEEvNT_6ParamsE --------------------------
	.section	.nv.constant0._ZN7cutlass13device_kernelINS_4fmha6kernel28FmhaKernelTmaWarpSpecializedINS1_10collective30FmhaMainloopTmaWarpSpecializedINS_6half_tEffN4cute5tupleIJNS7_1CILi128EEESA_NS9_ILi512EEEEEENS8_IJiNS9_ILi1EEENS8_IJiiEEEEEESF_SF_NS4_13DefaultFusionEJEEENS4_15FmhaFwdEpilogueIS6_fNS8_IJNS9_ILi64EEESB_SA_EEEEENS2_23IndividualTileSchedulerEJEEEEEvNT_6ParamsE,"a",@progbits
	.sectionflags	@""
	.align	4
.nv.constant0._ZN7cutlass13device_kernelINS_4fmha6kernel28FmhaKernelTmaWarpSpecializedINS1_10collective30FmhaMainloopTmaWarpSpecializedINS_6half_tEffN4cute5tupleIJNS7_1CILi128EEESA_NS9_ILi512EEEEEENS8_IJiNS9_ILi1EEENS8_IJiiEEEEEESF_SF_NS4_13DefaultFusionEJEEENS4_15FmhaFwdEpilogueIS6_fNS8_IJNS9_ILi64EEESB_SA_EEEEENS2_23IndividualTileSchedulerEJEEEEEvNT_6ParamsE:
	.zero		2688


//--------------------- SYMBOLS --------------------------

	.type		.nv.reservedSmem.offset0,@object
	.size		.nv.reservedSmem.offset0,0x4
	.type		__assertfail,@function
